//
// Generated by NVIDIA NVVM Compiler
//
// Compiler Build ID: CL-36424714
// Cuda compilation tools, release 13.0, V13.0.88
// Based on NVVM 20.0.0
//

.version 9.0
.target sm_100
.address_size 64

	// .globl	_Z25compute_pattern_ll_kerneliiiPKiS0_S0_PKbS0_PKhS0_PKdS6_S0_iS0_S0_S0_Pd

.visible .entry _Z25compute_pattern_ll_kerneliiiPKiS0_S0_PKbS0_PKhS0_PKdS6_S0_iS0_S0_S0_Pd(
	.param .u32 _Z25compute_pattern_ll_kerneliiiPKiS0_S0_PKbS0_PKhS0_PKdS6_S0_iS0_S0_S0_Pd_param_0,
	.param .u32 _Z25compute_pattern_ll_kerneliiiPKiS0_S0_PKbS0_PKhS0_PKdS6_S0_iS0_S0_S0_Pd_param_1,
	.param .u32 _Z25compute_pattern_ll_kerneliiiPKiS0_S0_PKbS0_PKhS0_PKdS6_S0_iS0_S0_S0_Pd_param_2,
	.param .u64 .ptr .align 1 _Z25compute_pattern_ll_kerneliiiPKiS0_S0_PKbS0_PKhS0_PKdS6_S0_iS0_S0_S0_Pd_param_3,
	.param .u64 .ptr .align 1 _Z25compute_pattern_ll_kerneliiiPKiS0_S0_PKbS0_PKhS0_PKdS6_S0_iS0_S0_S0_Pd_param_4,
	.param .u64 .ptr .align 1 _Z25compute_pattern_ll_kerneliiiPKiS0_S0_PKbS0_PKhS0_PKdS6_S0_iS0_S0_S0_Pd_param_5,
	.param .u64 .ptr .align 1 _Z25compute_pattern_ll_kerneliiiPKiS0_S0_PKbS0_PKhS0_PKdS6_S0_iS0_S0_S0_Pd_param_6,
	.param .u64 .ptr .align 1 _Z25compute_pattern_ll_kerneliiiPKiS0_S0_PKbS0_PKhS0_PKdS6_S0_iS0_S0_S0_Pd_param_7,
	.param .u64 .ptr .align 1 _Z25compute_pattern_ll_kerneliiiPKiS0_S0_PKbS0_PKhS0_PKdS6_S0_iS0_S0_S0_Pd_param_8,
	.param .u64 .ptr .align 1 _Z25compute_pattern_ll_kerneliiiPKiS0_S0_PKbS0_PKhS0_PKdS6_S0_iS0_S0_S0_Pd_param_9,
	.param .u64 .ptr .align 1 _Z25compute_pattern_ll_kerneliiiPKiS0_S0_PKbS0_PKhS0_PKdS6_S0_iS0_S0_S0_Pd_param_10,
	.param .u64 .ptr .align 1 _Z25compute_pattern_ll_kerneliiiPKiS0_S0_PKbS0_PKhS0_PKdS6_S0_iS0_S0_S0_Pd_param_11,
	.param .u64 .ptr .align 1 _Z25compute_pattern_ll_kerneliiiPKiS0_S0_PKbS0_PKhS0_PKdS6_S0_iS0_S0_S0_Pd_param_12,
	.param .u32 _Z25compute_pattern_ll_kerneliiiPKiS0_S0_PKbS0_PKhS0_PKdS6_S0_iS0_S0_S0_Pd_param_13,
	.param .u64 .ptr .align 1 _Z25compute_pattern_ll_kerneliiiPKiS0_S0_PKbS0_PKhS0_PKdS6_S0_iS0_S0_S0_Pd_param_14,
	.param .u64 .ptr .align 1 _Z25compute_pattern_ll_kerneliiiPKiS0_S0_PKbS0_PKhS0_PKdS6_S0_iS0_S0_S0_Pd_param_15,
	.param .u64 .ptr .align 1 _Z25compute_pattern_ll_kerneliiiPKiS0_S0_PKbS0_PKhS0_PKdS6_S0_iS0_S0_S0_Pd_param_16,
	.param .u64 .ptr .align 1 _Z25compute_pattern_ll_kerneliiiPKiS0_S0_PKbS0_PKhS0_PKdS6_S0_iS0_S0_S0_Pd_param_17
)
{
	.local .align 16 .b8 	__local_depot0[10240];
	.reg .b64 	%SP;
	.reg .b64 	%SPL;
	.reg .pred 	%p<154>;
	.reg .b16 	%rs<3>;
	.reg .b32 	%r<399>;
	.reg .b64 	%rd<364>;
	.reg .b64 	%fd<714>;

	mov.u64 	%SPL, __local_depot0;
	ld.param.u32 	%r76, [_Z25compute_pattern_ll_kerneliiiPKiS0_S0_PKbS0_PKhS0_PKdS6_S0_iS0_S0_S0_Pd_param_0];
	ld.param.u32 	%r73, [_Z25compute_pattern_ll_kerneliiiPKiS0_S0_PKbS0_PKhS0_PKdS6_S0_iS0_S0_S0_Pd_param_1];
	ld.param.u32 	%r74, [_Z25compute_pattern_ll_kerneliiiPKiS0_S0_PKbS0_PKhS0_PKdS6_S0_iS0_S0_S0_Pd_param_2];
	ld.param.u64 	%rd29, [_Z25compute_pattern_ll_kerneliiiPKiS0_S0_PKbS0_PKhS0_PKdS6_S0_iS0_S0_S0_Pd_param_3];
	ld.param.u64 	%rd31, [_Z25compute_pattern_ll_kerneliiiPKiS0_S0_PKbS0_PKhS0_PKdS6_S0_iS0_S0_S0_Pd_param_6];
	ld.param.u64 	%rd32, [_Z25compute_pattern_ll_kerneliiiPKiS0_S0_PKbS0_PKhS0_PKdS6_S0_iS0_S0_S0_Pd_param_7];
	ld.param.u64 	%rd35, [_Z25compute_pattern_ll_kerneliiiPKiS0_S0_PKbS0_PKhS0_PKdS6_S0_iS0_S0_S0_Pd_param_10];
	ld.param.u64 	%rd41, [_Z25compute_pattern_ll_kerneliiiPKiS0_S0_PKbS0_PKhS0_PKdS6_S0_iS0_S0_S0_Pd_param_12];
	ld.param.u32 	%r75, [_Z25compute_pattern_ll_kerneliiiPKiS0_S0_PKbS0_PKhS0_PKdS6_S0_iS0_S0_S0_Pd_param_13];
	cvta.to.global.u64 	%rd1, %rd41;
	add.u64 	%rd2, %SPL, 0;
	add.u64 	%rd3, %SPL, 8192;
	mov.u32 	%r77, %ctaid.x;
	mov.u32 	%r78, %ntid.x;
	mov.u32 	%r79, %tid.x;
	mad.lo.s32 	%r1, %r77, %r78, %r79;
	setp.ge.s32 	%p1, %r1, %r76;
	@%p1 bra 	$L__BB0_192;
	setp.lt.s32 	%p2, %r73, 1;
	@%p2 bra 	$L__BB0_159;
	and.b32  	%r2, %r73, 15;
	setp.lt.u32 	%p3, %r73, 16;
	mov.b32 	%r376, 0;
	@%p3 bra 	$L__BB0_5;
	and.b32  	%r376, %r73, 2147483632;
	neg.s32 	%r380, %r376;
	add.s64 	%rd359, %rd3, 64;
$L__BB0_4:
	.pragma "nounroll";
	mov.f64 	%fd249, 0d0000000000000000;
	st.local.v2.f64 	[%rd359+-64], {%fd249, %fd249};
	st.local.v2.f64 	[%rd359+-48], {%fd249, %fd249};
	st.local.v2.f64 	[%rd359+-32], {%fd249, %fd249};
	st.local.v2.f64 	[%rd359+-16], {%fd249, %fd249};
	st.local.v2.f64 	[%rd359], {%fd249, %fd249};
	st.local.v2.f64 	[%rd359+16], {%fd249, %fd249};
	st.local.v2.f64 	[%rd359+32], {%fd249, %fd249};
	st.local.v2.f64 	[%rd359+48], {%fd249, %fd249};
	add.s32 	%r380, %r380, 16;
	add.s64 	%rd359, %rd359, 128;
	setp.eq.s32 	%p4, %r380, 0;
	@%p4 bra 	$L__BB0_5;
	bra.uni 	$L__BB0_4;
$L__BB0_5:
	setp.eq.s32 	%p5, %r2, 0;
	@%p5 bra 	$L__BB0_14;
	and.b32  	%r6, %r73, 7;
	setp.lt.u32 	%p6, %r2, 8;
	@%p6 bra 	$L__BB0_8;
	mul.wide.u32 	%rd44, %r376, 8;
	add.s64 	%rd45, %rd3, %rd44;
	mov.b64 	%rd46, 0;
	st.local.u64 	[%rd45], %rd46;
	st.local.u64 	[%rd45+8], %rd46;
	st.local.u64 	[%rd45+16], %rd46;
	st.local.u64 	[%rd45+24], %rd46;
	st.local.u64 	[%rd45+32], %rd46;
	st.local.u64 	[%rd45+40], %rd46;
	st.local.u64 	[%rd45+48], %rd46;
	st.local.u64 	[%rd45+56], %rd46;
	add.s32 	%r376, %r376, 8;
$L__BB0_8:
	setp.eq.s32 	%p7, %r6, 0;
	@%p7 bra 	$L__BB0_14;
	and.b32  	%r9, %r73, 3;
	setp.lt.u32 	%p8, %r6, 4;
	@%p8 bra 	$L__BB0_11;
	mul.wide.u32 	%rd47, %r376, 8;
	add.s64 	%rd48, %rd3, %rd47;
	mov.b64 	%rd49, 0;
	st.local.u64 	[%rd48], %rd49;
	st.local.u64 	[%rd48+8], %rd49;
	st.local.u64 	[%rd48+16], %rd49;
	st.local.u64 	[%rd48+24], %rd49;
	add.s32 	%r376, %r376, 4;
$L__BB0_11:
	setp.eq.s32 	%p9, %r9, 0;
	@%p9 bra 	$L__BB0_14;
	mul.wide.u32 	%rd50, %r376, 8;
	add.s64 	%rd358, %rd3, %rd50;
	neg.s32 	%r379, %r9;
$L__BB0_13:
	.pragma "nounroll";
	mov.b64 	%rd51, 0;
	st.local.u64 	[%rd358], %rd51;
	add.s64 	%rd358, %rd358, 8;
	add.s32 	%r379, %r379, 1;
	setp.ne.s32 	%p10, %r379, 0;
	@%p10 bra 	$L__BB0_13;
$L__BB0_14:
	mul.lo.s32 	%r15, %r74, %r1;
	mov.b32 	%r81, 1127219200;
	mov.b32 	%r82, -2147483648;
	mov.b64 	%fd1, {%r82, %r81};
	neg.s32 	%r381, %r73;
	cvta.to.global.u64 	%rd360, %rd29;
	cvta.to.global.u64 	%rd9, %rd31;
	cvta.to.global.u64 	%rd10, %rd32;
	cvta.to.global.u64 	%rd11, %rd35;
$L__BB0_15:
	ld.param.u64 	%rd350, [_Z25compute_pattern_ll_kerneliiiPKiS0_S0_PKbS0_PKhS0_PKdS6_S0_iS0_S0_S0_Pd_param_4];
	ld.global.u32 	%r20, [%rd360];
	cvta.to.global.u64 	%rd52, %rd350;
	mul.wide.s32 	%rd53, %r20, 4;
	add.s64 	%rd54, %rd52, %rd53;
	ld.global.u32 	%r21, [%rd54];
	shl.b32 	%r83, %r20, 4;
	mul.wide.s32 	%rd55, %r83, 8;
	add.s64 	%rd15, %rd11, %rd55;
	cvt.s64.s32 	%rd56, %r21;
	add.s64 	%rd57, %rd9, %rd56;
	ld.global.u8 	%rs2, [%rd57];
	setp.eq.s16 	%p11, %rs2, 0;
	@%p11 bra 	$L__BB0_18;
	ld.param.u64 	%rd351, [_Z25compute_pattern_ll_kerneliiiPKiS0_S0_PKbS0_PKhS0_PKdS6_S0_iS0_S0_S0_Pd_param_8];
	mul.wide.s32 	%rd58, %r21, 4;
	add.s64 	%rd59, %rd10, %rd58;
	ld.global.u32 	%r84, [%rd59];
	add.s32 	%r85, %r84, %r15;
	cvt.s64.s32 	%rd60, %r85;
	cvta.to.global.u64 	%rd61, %rd351;
	add.s64 	%rd62, %rd61, %rd60;
	ld.global.u8 	%rs1, [%rd62];
	setp.gt.u16 	%p12, %rs1, 3;
	mov.f64 	%fd671, 0d3FF0000000000000;
	mov.f64 	%fd672, %fd671;
	mov.f64 	%fd673, %fd671;
	mov.f64 	%fd674, %fd671;
	@%p12 bra 	$L__BB0_149;
	cvt.u32.u16 	%r86, %rs1;
	mul.wide.u32 	%rd63, %r86, 8;
	add.s64 	%rd64, %rd15, %rd63;
	ld.global.f64 	%fd674, [%rd64];
	ld.global.f64 	%fd673, [%rd64+32];
	ld.global.f64 	%fd672, [%rd64+64];
	ld.global.f64 	%fd671, [%rd64+96];
	bra.uni 	$L__BB0_149;
$L__BB0_18:
	ld.param.u64 	%rd354, [_Z25compute_pattern_ll_kerneliiiPKiS0_S0_PKbS0_PKhS0_PKdS6_S0_iS0_S0_S0_Pd_param_14];
	cvta.to.global.u64 	%rd65, %rd354;
	mul.wide.s32 	%rd66, %r21, 4;
	add.s64 	%rd67, %rd65, %rd66;
	ld.global.u32 	%r22, [%rd67];
	setp.lt.s32 	%p13, %r22, 1;
	@%p13 bra 	$L__BB0_148;
	ld.param.u64 	%rd356, [_Z25compute_pattern_ll_kerneliiiPKiS0_S0_PKbS0_PKhS0_PKdS6_S0_iS0_S0_S0_Pd_param_16];
	ld.param.u64 	%rd355, [_Z25compute_pattern_ll_kerneliiiPKiS0_S0_PKbS0_PKhS0_PKdS6_S0_iS0_S0_S0_Pd_param_15];
	cvta.to.global.u64 	%rd68, %rd355;
	shl.b64 	%rd69, %rd56, 2;
	add.s64 	%rd70, %rd68, %rd69;
	ld.global.u32 	%r87, [%rd70];
	add.s32 	%r23, %r22, -1;
	min.u32 	%r88, %r23, 7;
	add.s32 	%r24, %r88, 1;
	ld.global.f64 	%fd279, [%rd15];
	cvta.to.global.u64 	%rd71, %rd356;
	mul.wide.s32 	%rd72, %r87, 4;
	add.s64 	%rd17, %rd71, %rd72;
	ld.global.u32 	%r89, [%rd17];
	shl.b32 	%r90, %r89, 2;
	mul.wide.s32 	%rd73, %r90, 8;
	add.s64 	%rd18, %rd2, %rd73;
	ld.local.f64 	%fd6, [%rd18];
	mul.f64 	%fd670, %fd279, %fd6;
	setp.eq.s32 	%p14, %r23, 0;
	@%p14 bra 	$L__BB0_20;
	bra.uni 	$L__BB0_141;
$L__BB0_20:
	ld.global.f64 	%fd287, [%rd15+8];
	ld.local.f64 	%fd164, [%rd18+8];
	mul.f64 	%fd667, %fd287, %fd164;
	@%p14 bra 	$L__BB0_28;
	ld.global.u32 	%r105, [%rd17+4];
	shl.b32 	%r106, %r105, 2;
	mul.wide.s32 	%rd88, %r106, 8;
	add.s64 	%rd89, %rd2, %rd88;
	ld.local.f64 	%fd288, [%rd89+8];
	mul.f64 	%fd667, %fd667, %fd288;
	setp.eq.s32 	%p22, %r24, 2;
	@%p22 bra 	$L__BB0_28;
	ld.global.u32 	%r107, [%rd17+8];
	shl.b32 	%r108, %r107, 2;
	mul.wide.s32 	%rd90, %r108, 8;
	add.s64 	%rd91, %rd2, %rd90;
	ld.local.f64 	%fd289, [%rd91+8];
	mul.f64 	%fd667, %fd667, %fd289;
	setp.eq.s32 	%p23, %r24, 3;
	@%p23 bra 	$L__BB0_28;
	ld.global.u32 	%r109, [%rd17+12];
	shl.b32 	%r110, %r109, 2;
	mul.wide.s32 	%rd92, %r110, 8;
	add.s64 	%rd93, %rd2, %rd92;
	ld.local.f64 	%fd290, [%rd93+8];
	mul.f64 	%fd667, %fd667, %fd290;
	setp.eq.s32 	%p24, %r24, 4;
	@%p24 bra 	$L__BB0_28;
	ld.global.u32 	%r111, [%rd17+16];
	shl.b32 	%r112, %r111, 2;
	mul.wide.s32 	%rd94, %r112, 8;
	add.s64 	%rd95, %rd2, %rd94;
	ld.local.f64 	%fd291, [%rd95+8];
	mul.f64 	%fd667, %fd667, %fd291;
	setp.eq.s32 	%p25, %r24, 5;
	@%p25 bra 	$L__BB0_28;
	ld.global.u32 	%r113, [%rd17+20];
	shl.b32 	%r114, %r113, 2;
	mul.wide.s32 	%rd96, %r114, 8;
	add.s64 	%rd97, %rd2, %rd96;
	ld.local.f64 	%fd292, [%rd97+8];
	mul.f64 	%fd667, %fd667, %fd292;
	setp.eq.s32 	%p26, %r24, 6;
	@%p26 bra 	$L__BB0_28;
	ld.global.u32 	%r115, [%rd17+24];
	shl.b32 	%r116, %r115, 2;
	mul.wide.s32 	%rd98, %r116, 8;
	add.s64 	%rd99, %rd2, %rd98;
	ld.local.f64 	%fd293, [%rd99+8];
	mul.f64 	%fd667, %fd667, %fd293;
	setp.eq.s32 	%p27, %r24, 7;
	@%p27 bra 	$L__BB0_28;
	ld.global.u32 	%r117, [%rd17+28];
	shl.b32 	%r118, %r117, 2;
	mul.wide.s32 	%rd100, %r118, 8;
	add.s64 	%rd101, %rd2, %rd100;
	ld.local.f64 	%fd294, [%rd101+8];
	mul.f64 	%fd667, %fd667, %fd294;
$L__BB0_28:
	add.f64 	%fd295, %fd670, 0d0000000000000000;
	add.f64 	%fd139, %fd295, %fd667;
	ld.global.f64 	%fd296, [%rd15+16];
	ld.local.f64 	%fd140, [%rd18+16];
	mul.f64 	%fd668, %fd296, %fd140;
	@%p14 bra 	$L__BB0_36;
	ld.global.u32 	%r119, [%rd17+4];
	shl.b32 	%r120, %r119, 2;
	mul.wide.s32 	%rd102, %r120, 8;
	add.s64 	%rd103, %rd2, %rd102;
	ld.local.f64 	%fd297, [%rd103+16];
	mul.f64 	%fd668, %fd668, %fd297;
	setp.eq.s32 	%p29, %r24, 2;
	@%p29 bra 	$L__BB0_36;
	ld.global.u32 	%r121, [%rd17+8];
	shl.b32 	%r122, %r121, 2;
	mul.wide.s32 	%rd104, %r122, 8;
	add.s64 	%rd105, %rd2, %rd104;
	ld.local.f64 	%fd298, [%rd105+16];
	mul.f64 	%fd668, %fd668, %fd298;
	setp.eq.s32 	%p30, %r24, 3;
	@%p30 bra 	$L__BB0_36;
	ld.global.u32 	%r123, [%rd17+12];
	shl.b32 	%r124, %r123, 2;
	mul.wide.s32 	%rd106, %r124, 8;
	add.s64 	%rd107, %rd2, %rd106;
	ld.local.f64 	%fd299, [%rd107+16];
	mul.f64 	%fd668, %fd668, %fd299;
	setp.eq.s32 	%p31, %r24, 4;
	@%p31 bra 	$L__BB0_36;
	ld.global.u32 	%r125, [%rd17+16];
	shl.b32 	%r126, %r125, 2;
	mul.wide.s32 	%rd108, %r126, 8;
	add.s64 	%rd109, %rd2, %rd108;
	ld.local.f64 	%fd300, [%rd109+16];
	mul.f64 	%fd668, %fd668, %fd300;
	setp.eq.s32 	%p32, %r24, 5;
	@%p32 bra 	$L__BB0_36;
	ld.global.u32 	%r127, [%rd17+20];
	shl.b32 	%r128, %r127, 2;
	mul.wide.s32 	%rd110, %r128, 8;
	add.s64 	%rd111, %rd2, %rd110;
	ld.local.f64 	%fd301, [%rd111+16];
	mul.f64 	%fd668, %fd668, %fd301;
	setp.eq.s32 	%p33, %r24, 6;
	@%p33 bra 	$L__BB0_36;
	ld.global.u32 	%r129, [%rd17+24];
	shl.b32 	%r130, %r129, 2;
	mul.wide.s32 	%rd112, %r130, 8;
	add.s64 	%rd113, %rd2, %rd112;
	ld.local.f64 	%fd302, [%rd113+16];
	mul.f64 	%fd668, %fd668, %fd302;
	setp.eq.s32 	%p34, %r24, 7;
	@%p34 bra 	$L__BB0_36;
	ld.global.u32 	%r131, [%rd17+28];
	shl.b32 	%r132, %r131, 2;
	mul.wide.s32 	%rd114, %r132, 8;
	add.s64 	%rd115, %rd2, %rd114;
	ld.local.f64 	%fd303, [%rd115+16];
	mul.f64 	%fd668, %fd668, %fd303;
$L__BB0_36:
	add.f64 	%fd150, %fd139, %fd668;
	ld.global.f64 	%fd304, [%rd15+24];
	ld.local.f64 	%fd151, [%rd18+24];
	mul.f64 	%fd669, %fd304, %fd151;
	@%p14 bra 	$L__BB0_44;
	ld.global.u32 	%r133, [%rd17+4];
	shl.b32 	%r134, %r133, 2;
	mul.wide.s32 	%rd116, %r134, 8;
	add.s64 	%rd117, %rd2, %rd116;
	ld.local.f64 	%fd305, [%rd117+24];
	mul.f64 	%fd669, %fd669, %fd305;
	setp.eq.s32 	%p36, %r24, 2;
	@%p36 bra 	$L__BB0_44;
	ld.global.u32 	%r135, [%rd17+8];
	shl.b32 	%r136, %r135, 2;
	mul.wide.s32 	%rd118, %r136, 8;
	add.s64 	%rd119, %rd2, %rd118;
	ld.local.f64 	%fd306, [%rd119+24];
	mul.f64 	%fd669, %fd669, %fd306;
	setp.eq.s32 	%p37, %r24, 3;
	@%p37 bra 	$L__BB0_44;
	ld.global.u32 	%r137, [%rd17+12];
	shl.b32 	%r138, %r137, 2;
	mul.wide.s32 	%rd120, %r138, 8;
	add.s64 	%rd121, %rd2, %rd120;
	ld.local.f64 	%fd307, [%rd121+24];
	mul.f64 	%fd669, %fd669, %fd307;
	setp.eq.s32 	%p38, %r24, 4;
	@%p38 bra 	$L__BB0_44;
	ld.global.u32 	%r139, [%rd17+16];
	shl.b32 	%r140, %r139, 2;
	mul.wide.s32 	%rd122, %r140, 8;
	add.s64 	%rd123, %rd2, %rd122;
	ld.local.f64 	%fd308, [%rd123+24];
	mul.f64 	%fd669, %fd669, %fd308;
	setp.eq.s32 	%p39, %r24, 5;
	@%p39 bra 	$L__BB0_44;
	ld.global.u32 	%r141, [%rd17+20];
	shl.b32 	%r142, %r141, 2;
	mul.wide.s32 	%rd124, %r142, 8;
	add.s64 	%rd125, %rd2, %rd124;
	ld.local.f64 	%fd309, [%rd125+24];
	mul.f64 	%fd669, %fd669, %fd309;
	setp.eq.s32 	%p40, %r24, 6;
	@%p40 bra 	$L__BB0_44;
	ld.global.u32 	%r143, [%rd17+24];
	shl.b32 	%r144, %r143, 2;
	mul.wide.s32 	%rd126, %r144, 8;
	add.s64 	%rd127, %rd2, %rd126;
	ld.local.f64 	%fd310, [%rd127+24];
	mul.f64 	%fd669, %fd669, %fd310;
	setp.eq.s32 	%p41, %r24, 7;
	@%p41 bra 	$L__BB0_44;
	ld.global.u32 	%r145, [%rd17+28];
	shl.b32 	%r146, %r145, 2;
	mul.wide.s32 	%rd128, %r146, 8;
	add.s64 	%rd129, %rd2, %rd128;
	ld.local.f64 	%fd311, [%rd129+24];
	mul.f64 	%fd669, %fd669, %fd311;
$L__BB0_44:
	add.f64 	%fd674, %fd150, %fd669;
	ld.global.f64 	%fd312, [%rd15+32];
	mul.f64 	%fd655, %fd312, %fd6;
	@%p14 bra 	$L__BB0_52;
	ld.global.u32 	%r147, [%rd17+4];
	shl.b32 	%r148, %r147, 2;
	mul.wide.s32 	%rd130, %r148, 8;
	add.s64 	%rd131, %rd2, %rd130;
	ld.local.f64 	%fd313, [%rd131];
	mul.f64 	%fd655, %fd655, %fd313;
	setp.eq.s32 	%p43, %r24, 2;
	@%p43 bra 	$L__BB0_52;
	ld.global.u32 	%r149, [%rd17+8];
	shl.b32 	%r150, %r149, 2;
	mul.wide.s32 	%rd132, %r150, 8;
	add.s64 	%rd133, %rd2, %rd132;
	ld.local.f64 	%fd314, [%rd133];
	mul.f64 	%fd655, %fd655, %fd314;
	setp.eq.s32 	%p44, %r24, 3;
	@%p44 bra 	$L__BB0_52;
	ld.global.u32 	%r151, [%rd17+12];
	shl.b32 	%r152, %r151, 2;
	mul.wide.s32 	%rd134, %r152, 8;
	add.s64 	%rd135, %rd2, %rd134;
	ld.local.f64 	%fd315, [%rd135];
	mul.f64 	%fd655, %fd655, %fd315;
	setp.eq.s32 	%p45, %r24, 4;
	@%p45 bra 	$L__BB0_52;
	ld.global.u32 	%r153, [%rd17+16];
	shl.b32 	%r154, %r153, 2;
	mul.wide.s32 	%rd136, %r154, 8;
	add.s64 	%rd137, %rd2, %rd136;
	ld.local.f64 	%fd316, [%rd137];
	mul.f64 	%fd655, %fd655, %fd316;
	setp.eq.s32 	%p46, %r24, 5;
	@%p46 bra 	$L__BB0_52;
	ld.global.u32 	%r155, [%rd17+20];
	shl.b32 	%r156, %r155, 2;
	mul.wide.s32 	%rd138, %r156, 8;
	add.s64 	%rd139, %rd2, %rd138;
	ld.local.f64 	%fd317, [%rd139];
	mul.f64 	%fd655, %fd655, %fd317;
	setp.eq.s32 	%p47, %r24, 6;
	@%p47 bra 	$L__BB0_52;
	ld.global.u32 	%r157, [%rd17+24];
	shl.b32 	%r158, %r157, 2;
	mul.wide.s32 	%rd140, %r158, 8;
	add.s64 	%rd141, %rd2, %rd140;
	ld.local.f64 	%fd318, [%rd141];
	mul.f64 	%fd655, %fd655, %fd318;
	setp.eq.s32 	%p48, %r24, 7;
	@%p48 bra 	$L__BB0_52;
	ld.global.u32 	%r159, [%rd17+28];
	shl.b32 	%r160, %r159, 2;
	mul.wide.s32 	%rd142, %r160, 8;
	add.s64 	%rd143, %rd2, %rd142;
	ld.local.f64 	%fd319, [%rd143];
	mul.f64 	%fd655, %fd655, %fd319;
$L__BB0_52:
	ld.global.f64 	%fd320, [%rd15+40];
	mul.f64 	%fd656, %fd320, %fd164;
	@%p14 bra 	$L__BB0_60;
	ld.global.u32 	%r161, [%rd17+4];
	shl.b32 	%r162, %r161, 2;
	mul.wide.s32 	%rd144, %r162, 8;
	add.s64 	%rd145, %rd2, %rd144;
	ld.local.f64 	%fd321, [%rd145+8];
	mul.f64 	%fd656, %fd656, %fd321;
	setp.eq.s32 	%p50, %r24, 2;
	@%p50 bra 	$L__BB0_60;
	ld.global.u32 	%r163, [%rd17+8];
	shl.b32 	%r164, %r163, 2;
	mul.wide.s32 	%rd146, %r164, 8;
	add.s64 	%rd147, %rd2, %rd146;
	ld.local.f64 	%fd322, [%rd147+8];
	mul.f64 	%fd656, %fd656, %fd322;
	setp.eq.s32 	%p51, %r24, 3;
	@%p51 bra 	$L__BB0_60;
	ld.global.u32 	%r165, [%rd17+12];
	shl.b32 	%r166, %r165, 2;
	mul.wide.s32 	%rd148, %r166, 8;
	add.s64 	%rd149, %rd2, %rd148;
	ld.local.f64 	%fd323, [%rd149+8];
	mul.f64 	%fd656, %fd656, %fd323;
	setp.eq.s32 	%p52, %r24, 4;
	@%p52 bra 	$L__BB0_60;
	ld.global.u32 	%r167, [%rd17+16];
	shl.b32 	%r168, %r167, 2;
	mul.wide.s32 	%rd150, %r168, 8;
	add.s64 	%rd151, %rd2, %rd150;
	ld.local.f64 	%fd324, [%rd151+8];
	mul.f64 	%fd656, %fd656, %fd324;
	setp.eq.s32 	%p53, %r24, 5;
	@%p53 bra 	$L__BB0_60;
	ld.global.u32 	%r169, [%rd17+20];
	shl.b32 	%r170, %r169, 2;
	mul.wide.s32 	%rd152, %r170, 8;
	add.s64 	%rd153, %rd2, %rd152;
	ld.local.f64 	%fd325, [%rd153+8];
	mul.f64 	%fd656, %fd656, %fd325;
	setp.eq.s32 	%p54, %r24, 6;
	@%p54 bra 	$L__BB0_60;
	ld.global.u32 	%r171, [%rd17+24];
	shl.b32 	%r172, %r171, 2;
	mul.wide.s32 	%rd154, %r172, 8;
	add.s64 	%rd155, %rd2, %rd154;
	ld.local.f64 	%fd326, [%rd155+8];
	mul.f64 	%fd656, %fd656, %fd326;
	setp.eq.s32 	%p55, %r24, 7;
	@%p55 bra 	$L__BB0_60;
	ld.global.u32 	%r173, [%rd17+28];
	shl.b32 	%r174, %r173, 2;
	mul.wide.s32 	%rd156, %r174, 8;
	add.s64 	%rd157, %rd2, %rd156;
	ld.local.f64 	%fd327, [%rd157+8];
	mul.f64 	%fd656, %fd656, %fd327;
$L__BB0_60:
	add.f64 	%fd328, %fd655, 0d0000000000000000;
	add.f64 	%fd25, %fd328, %fd656;
	ld.global.f64 	%fd329, [%rd15+48];
	mul.f64 	%fd657, %fd329, %fd140;
	@%p14 bra 	$L__BB0_68;
	ld.global.u32 	%r175, [%rd17+4];
	shl.b32 	%r176, %r175, 2;
	mul.wide.s32 	%rd158, %r176, 8;
	add.s64 	%rd159, %rd2, %rd158;
	ld.local.f64 	%fd330, [%rd159+16];
	mul.f64 	%fd657, %fd657, %fd330;
	setp.eq.s32 	%p57, %r24, 2;
	@%p57 bra 	$L__BB0_68;
	ld.global.u32 	%r177, [%rd17+8];
	shl.b32 	%r178, %r177, 2;
	mul.wide.s32 	%rd160, %r178, 8;
	add.s64 	%rd161, %rd2, %rd160;
	ld.local.f64 	%fd331, [%rd161+16];
	mul.f64 	%fd657, %fd657, %fd331;
	setp.eq.s32 	%p58, %r24, 3;
	@%p58 bra 	$L__BB0_68;
	ld.global.u32 	%r179, [%rd17+12];
	shl.b32 	%r180, %r179, 2;
	mul.wide.s32 	%rd162, %r180, 8;
	add.s64 	%rd163, %rd2, %rd162;
	ld.local.f64 	%fd332, [%rd163+16];
	mul.f64 	%fd657, %fd657, %fd332;
	setp.eq.s32 	%p59, %r24, 4;
	@%p59 bra 	$L__BB0_68;
	ld.global.u32 	%r181, [%rd17+16];
	shl.b32 	%r182, %r181, 2;
	mul.wide.s32 	%rd164, %r182, 8;
	add.s64 	%rd165, %rd2, %rd164;
	ld.local.f64 	%fd333, [%rd165+16];
	mul.f64 	%fd657, %fd657, %fd333;
	setp.eq.s32 	%p60, %r24, 5;
	@%p60 bra 	$L__BB0_68;
	ld.global.u32 	%r183, [%rd17+20];
	shl.b32 	%r184, %r183, 2;
	mul.wide.s32 	%rd166, %r184, 8;
	add.s64 	%rd167, %rd2, %rd166;
	ld.local.f64 	%fd334, [%rd167+16];
	mul.f64 	%fd657, %fd657, %fd334;
	setp.eq.s32 	%p61, %r24, 6;
	@%p61 bra 	$L__BB0_68;
	ld.global.u32 	%r185, [%rd17+24];
	shl.b32 	%r186, %r185, 2;
	mul.wide.s32 	%rd168, %r186, 8;
	add.s64 	%rd169, %rd2, %rd168;
	ld.local.f64 	%fd335, [%rd169+16];
	mul.f64 	%fd657, %fd657, %fd335;
	setp.eq.s32 	%p62, %r24, 7;
	@%p62 bra 	$L__BB0_68;
	ld.global.u32 	%r187, [%rd17+28];
	shl.b32 	%r188, %r187, 2;
	mul.wide.s32 	%rd170, %r188, 8;
	add.s64 	%rd171, %rd2, %rd170;
	ld.local.f64 	%fd336, [%rd171+16];
	mul.f64 	%fd657, %fd657, %fd336;
$L__BB0_68:
	add.f64 	%fd35, %fd25, %fd657;
	ld.global.f64 	%fd337, [%rd15+56];
	mul.f64 	%fd658, %fd337, %fd151;
	@%p14 bra 	$L__BB0_76;
	ld.global.u32 	%r189, [%rd17+4];
	shl.b32 	%r190, %r189, 2;
	mul.wide.s32 	%rd172, %r190, 8;
	add.s64 	%rd173, %rd2, %rd172;
	ld.local.f64 	%fd338, [%rd173+24];
	mul.f64 	%fd658, %fd658, %fd338;
	setp.eq.s32 	%p64, %r24, 2;
	@%p64 bra 	$L__BB0_76;
	ld.global.u32 	%r191, [%rd17+8];
	shl.b32 	%r192, %r191, 2;
	mul.wide.s32 	%rd174, %r192, 8;
	add.s64 	%rd175, %rd2, %rd174;
	ld.local.f64 	%fd339, [%rd175+24];
	mul.f64 	%fd658, %fd658, %fd339;
	setp.eq.s32 	%p65, %r24, 3;
	@%p65 bra 	$L__BB0_76;
	ld.global.u32 	%r193, [%rd17+12];
	shl.b32 	%r194, %r193, 2;
	mul.wide.s32 	%rd176, %r194, 8;
	add.s64 	%rd177, %rd2, %rd176;
	ld.local.f64 	%fd340, [%rd177+24];
	mul.f64 	%fd658, %fd658, %fd340;
	setp.eq.s32 	%p66, %r24, 4;
	@%p66 bra 	$L__BB0_76;
	ld.global.u32 	%r195, [%rd17+16];
	shl.b32 	%r196, %r195, 2;
	mul.wide.s32 	%rd178, %r196, 8;
	add.s64 	%rd179, %rd2, %rd178;
	ld.local.f64 	%fd341, [%rd179+24];
	mul.f64 	%fd658, %fd658, %fd341;
	setp.eq.s32 	%p67, %r24, 5;
	@%p67 bra 	$L__BB0_76;
	ld.global.u32 	%r197, [%rd17+20];
	shl.b32 	%r198, %r197, 2;
	mul.wide.s32 	%rd180, %r198, 8;
	add.s64 	%rd181, %rd2, %rd180;
	ld.local.f64 	%fd342, [%rd181+24];
	mul.f64 	%fd658, %fd658, %fd342;
	setp.eq.s32 	%p68, %r24, 6;
	@%p68 bra 	$L__BB0_76;
	ld.global.u32 	%r199, [%rd17+24];
	shl.b32 	%r200, %r199, 2;
	mul.wide.s32 	%rd182, %r200, 8;
	add.s64 	%rd183, %rd2, %rd182;
	ld.local.f64 	%fd343, [%rd183+24];
	mul.f64 	%fd658, %fd658, %fd343;
	setp.eq.s32 	%p69, %r24, 7;
	@%p69 bra 	$L__BB0_76;
	ld.global.u32 	%r201, [%rd17+28];
	shl.b32 	%r202, %r201, 2;
	mul.wide.s32 	%rd184, %r202, 8;
	add.s64 	%rd185, %rd2, %rd184;
	ld.local.f64 	%fd344, [%rd185+24];
	mul.f64 	%fd658, %fd658, %fd344;
$L__BB0_76:
	add.f64 	%fd673, %fd35, %fd658;
	ld.global.f64 	%fd345, [%rd15+64];
	mul.f64 	%fd659, %fd345, %fd6;
	@%p14 bra 	$L__BB0_84;
	ld.global.u32 	%r203, [%rd17+4];
	shl.b32 	%r204, %r203, 2;
	mul.wide.s32 	%rd186, %r204, 8;
	add.s64 	%rd187, %rd2, %rd186;
	ld.local.f64 	%fd346, [%rd187];
	mul.f64 	%fd659, %fd659, %fd346;
	setp.eq.s32 	%p71, %r24, 2;
	@%p71 bra 	$L__BB0_84;
	ld.global.u32 	%r205, [%rd17+8];
	shl.b32 	%r206, %r205, 2;
	mul.wide.s32 	%rd188, %r206, 8;
	add.s64 	%rd189, %rd2, %rd188;
	ld.local.f64 	%fd347, [%rd189];
	mul.f64 	%fd659, %fd659, %fd347;
	setp.eq.s32 	%p72, %r24, 3;
	@%p72 bra 	$L__BB0_84;
	ld.global.u32 	%r207, [%rd17+12];
	shl.b32 	%r208, %r207, 2;
	mul.wide.s32 	%rd190, %r208, 8;
	add.s64 	%rd191, %rd2, %rd190;
	ld.local.f64 	%fd348, [%rd191];
	mul.f64 	%fd659, %fd659, %fd348;
	setp.eq.s32 	%p73, %r24, 4;
	@%p73 bra 	$L__BB0_84;
	ld.global.u32 	%r209, [%rd17+16];
	shl.b32 	%r210, %r209, 2;
	mul.wide.s32 	%rd192, %r210, 8;
	add.s64 	%rd193, %rd2, %rd192;
	ld.local.f64 	%fd349, [%rd193];
	mul.f64 	%fd659, %fd659, %fd349;
	setp.eq.s32 	%p74, %r24, 5;
	@%p74 bra 	$L__BB0_84;
	ld.global.u32 	%r211, [%rd17+20];
	shl.b32 	%r212, %r211, 2;
	mul.wide.s32 	%rd194, %r212, 8;
	add.s64 	%rd195, %rd2, %rd194;
	ld.local.f64 	%fd350, [%rd195];
	mul.f64 	%fd659, %fd659, %fd350;
	setp.eq.s32 	%p75, %r24, 6;
	@%p75 bra 	$L__BB0_84;
	ld.global.u32 	%r213, [%rd17+24];
	shl.b32 	%r214, %r213, 2;
	mul.wide.s32 	%rd196, %r214, 8;
	add.s64 	%rd197, %rd2, %rd196;
	ld.local.f64 	%fd351, [%rd197];
	mul.f64 	%fd659, %fd659, %fd351;
	setp.eq.s32 	%p76, %r24, 7;
	@%p76 bra 	$L__BB0_84;
	ld.global.u32 	%r215, [%rd17+28];
	shl.b32 	%r216, %r215, 2;
	mul.wide.s32 	%rd198, %r216, 8;
	add.s64 	%rd199, %rd2, %rd198;
	ld.local.f64 	%fd352, [%rd199];
	mul.f64 	%fd659, %fd659, %fd352;
$L__BB0_84:
	ld.global.f64 	%fd353, [%rd15+72];
	mul.f64 	%fd660, %fd353, %fd164;
	@%p14 bra 	$L__BB0_92;
	ld.global.u32 	%r217, [%rd17+4];
	shl.b32 	%r218, %r217, 2;
	mul.wide.s32 	%rd200, %r218, 8;
	add.s64 	%rd201, %rd2, %rd200;
	ld.local.f64 	%fd354, [%rd201+8];
	mul.f64 	%fd660, %fd660, %fd354;
	setp.eq.s32 	%p78, %r24, 2;
	@%p78 bra 	$L__BB0_92;
	ld.global.u32 	%r219, [%rd17+8];
	shl.b32 	%r220, %r219, 2;
	mul.wide.s32 	%rd202, %r220, 8;
	add.s64 	%rd203, %rd2, %rd202;
	ld.local.f64 	%fd355, [%rd203+8];
	mul.f64 	%fd660, %fd660, %fd355;
	setp.eq.s32 	%p79, %r24, 3;
	@%p79 bra 	$L__BB0_92;
	ld.global.u32 	%r221, [%rd17+12];
	shl.b32 	%r222, %r221, 2;
	mul.wide.s32 	%rd204, %r222, 8;
	add.s64 	%rd205, %rd2, %rd204;
	ld.local.f64 	%fd356, [%rd205+8];
	mul.f64 	%fd660, %fd660, %fd356;
	setp.eq.s32 	%p80, %r24, 4;
	@%p80 bra 	$L__BB0_92;
	ld.global.u32 	%r223, [%rd17+16];
	shl.b32 	%r224, %r223, 2;
	mul.wide.s32 	%rd206, %r224, 8;
	add.s64 	%rd207, %rd2, %rd206;
	ld.local.f64 	%fd357, [%rd207+8];
	mul.f64 	%fd660, %fd660, %fd357;
	setp.eq.s32 	%p81, %r24, 5;
	@%p81 bra 	$L__BB0_92;
	ld.global.u32 	%r225, [%rd17+20];
	shl.b32 	%r226, %r225, 2;
	mul.wide.s32 	%rd208, %r226, 8;
	add.s64 	%rd209, %rd2, %rd208;
	ld.local.f64 	%fd358, [%rd209+8];
	mul.f64 	%fd660, %fd660, %fd358;
	setp.eq.s32 	%p82, %r24, 6;
	@%p82 bra 	$L__BB0_92;
	ld.global.u32 	%r227, [%rd17+24];
	shl.b32 	%r228, %r227, 2;
	mul.wide.s32 	%rd210, %r228, 8;
	add.s64 	%rd211, %rd2, %rd210;
	ld.local.f64 	%fd359, [%rd211+8];
	mul.f64 	%fd660, %fd660, %fd359;
	setp.eq.s32 	%p83, %r24, 7;
	@%p83 bra 	$L__BB0_92;
	ld.global.u32 	%r229, [%rd17+28];
	shl.b32 	%r230, %r229, 2;
	mul.wide.s32 	%rd212, %r230, 8;
	add.s64 	%rd213, %rd2, %rd212;
	ld.local.f64 	%fd360, [%rd213+8];
	mul.f64 	%fd660, %fd660, %fd360;
$L__BB0_92:
	add.f64 	%fd361, %fd659, 0d0000000000000000;
	add.f64 	%fd64, %fd361, %fd660;
	ld.global.f64 	%fd362, [%rd15+80];
	mul.f64 	%fd661, %fd362, %fd140;
	@%p14 bra 	$L__BB0_100;
	ld.global.u32 	%r231, [%rd17+4];
	shl.b32 	%r232, %r231, 2;
	mul.wide.s32 	%rd214, %r232, 8;
	add.s64 	%rd215, %rd2, %rd214;
	ld.local.f64 	%fd363, [%rd215+16];
	mul.f64 	%fd661, %fd661, %fd363;
	setp.eq.s32 	%p85, %r24, 2;
	@%p85 bra 	$L__BB0_100;
	ld.global.u32 	%r233, [%rd17+8];
	shl.b32 	%r234, %r233, 2;
	mul.wide.s32 	%rd216, %r234, 8;
	add.s64 	%rd217, %rd2, %rd216;
	ld.local.f64 	%fd364, [%rd217+16];
	mul.f64 	%fd661, %fd661, %fd364;
	setp.eq.s32 	%p86, %r24, 3;
	@%p86 bra 	$L__BB0_100;
	ld.global.u32 	%r235, [%rd17+12];
	shl.b32 	%r236, %r235, 2;
	mul.wide.s32 	%rd218, %r236, 8;
	add.s64 	%rd219, %rd2, %rd218;
	ld.local.f64 	%fd365, [%rd219+16];
	mul.f64 	%fd661, %fd661, %fd365;
	setp.eq.s32 	%p87, %r24, 4;
	@%p87 bra 	$L__BB0_100;
	ld.global.u32 	%r237, [%rd17+16];
	shl.b32 	%r238, %r237, 2;
	mul.wide.s32 	%rd220, %r238, 8;
	add.s64 	%rd221, %rd2, %rd220;
	ld.local.f64 	%fd366, [%rd221+16];
	mul.f64 	%fd661, %fd661, %fd366;
	setp.eq.s32 	%p88, %r24, 5;
	@%p88 bra 	$L__BB0_100;
	ld.global.u32 	%r239, [%rd17+20];
	shl.b32 	%r240, %r239, 2;
	mul.wide.s32 	%rd222, %r240, 8;
	add.s64 	%rd223, %rd2, %rd222;
	ld.local.f64 	%fd367, [%rd223+16];
	mul.f64 	%fd661, %fd661, %fd367;
	setp.eq.s32 	%p89, %r24, 6;
	@%p89 bra 	$L__BB0_100;
	ld.global.u32 	%r241, [%rd17+24];
	shl.b32 	%r242, %r241, 2;
	mul.wide.s32 	%rd224, %r242, 8;
	add.s64 	%rd225, %rd2, %rd224;
	ld.local.f64 	%fd368, [%rd225+16];
	mul.f64 	%fd661, %fd661, %fd368;
	setp.eq.s32 	%p90, %r24, 7;
	@%p90 bra 	$L__BB0_100;
	ld.global.u32 	%r243, [%rd17+28];
	shl.b32 	%r244, %r243, 2;
	mul.wide.s32 	%rd226, %r244, 8;
	add.s64 	%rd227, %rd2, %rd226;
	ld.local.f64 	%fd369, [%rd227+16];
	mul.f64 	%fd661, %fd661, %fd369;
$L__BB0_100:
	add.f64 	%fd74, %fd64, %fd661;
	ld.global.f64 	%fd370, [%rd15+88];
	mul.f64 	%fd662, %fd370, %fd151;
	@%p14 bra 	$L__BB0_108;
	ld.global.u32 	%r245, [%rd17+4];
	shl.b32 	%r246, %r245, 2;
	mul.wide.s32 	%rd228, %r246, 8;
	add.s64 	%rd229, %rd2, %rd228;
	ld.local.f64 	%fd371, [%rd229+24];
	mul.f64 	%fd662, %fd662, %fd371;
	setp.eq.s32 	%p92, %r24, 2;
	@%p92 bra 	$L__BB0_108;
	ld.global.u32 	%r247, [%rd17+8];
	shl.b32 	%r248, %r247, 2;
	mul.wide.s32 	%rd230, %r248, 8;
	add.s64 	%rd231, %rd2, %rd230;
	ld.local.f64 	%fd372, [%rd231+24];
	mul.f64 	%fd662, %fd662, %fd372;
	setp.eq.s32 	%p93, %r24, 3;
	@%p93 bra 	$L__BB0_108;
	ld.global.u32 	%r249, [%rd17+12];
	shl.b32 	%r250, %r249, 2;
	mul.wide.s32 	%rd232, %r250, 8;
	add.s64 	%rd233, %rd2, %rd232;
	ld.local.f64 	%fd373, [%rd233+24];
	mul.f64 	%fd662, %fd662, %fd373;
	setp.eq.s32 	%p94, %r24, 4;
	@%p94 bra 	$L__BB0_108;
	ld.global.u32 	%r251, [%rd17+16];
	shl.b32 	%r252, %r251, 2;
	mul.wide.s32 	%rd234, %r252, 8;
	add.s64 	%rd235, %rd2, %rd234;
	ld.local.f64 	%fd374, [%rd235+24];
	mul.f64 	%fd662, %fd662, %fd374;
	setp.eq.s32 	%p95, %r24, 5;
	@%p95 bra 	$L__BB0_108;
	ld.global.u32 	%r253, [%rd17+20];
	shl.b32 	%r254, %r253, 2;
	mul.wide.s32 	%rd236, %r254, 8;
	add.s64 	%rd237, %rd2, %rd236;
	ld.local.f64 	%fd375, [%rd237+24];
	mul.f64 	%fd662, %fd662, %fd375;
	setp.eq.s32 	%p96, %r24, 6;
	@%p96 bra 	$L__BB0_108;
	ld.global.u32 	%r255, [%rd17+24];
	shl.b32 	%r256, %r255, 2;
	mul.wide.s32 	%rd238, %r256, 8;
	add.s64 	%rd239, %rd2, %rd238;
	ld.local.f64 	%fd376, [%rd239+24];
	mul.f64 	%fd662, %fd662, %fd376;
	setp.eq.s32 	%p97, %r24, 7;
	@%p97 bra 	$L__BB0_108;
	ld.global.u32 	%r257, [%rd17+28];
	shl.b32 	%r258, %r257, 2;
	mul.wide.s32 	%rd240, %r258, 8;
	add.s64 	%rd241, %rd2, %rd240;
	ld.local.f64 	%fd377, [%rd241+24];
	mul.f64 	%fd662, %fd662, %fd377;
$L__BB0_108:
	add.f64 	%fd672, %fd74, %fd662;
	ld.global.f64 	%fd378, [%rd15+96];
	mul.f64 	%fd663, %fd378, %fd6;
	@%p14 bra 	$L__BB0_116;
	ld.global.u32 	%r259, [%rd17+4];
	shl.b32 	%r260, %r259, 2;
	mul.wide.s32 	%rd242, %r260, 8;
	add.s64 	%rd243, %rd2, %rd242;
	ld.local.f64 	%fd379, [%rd243];
	mul.f64 	%fd663, %fd663, %fd379;
	setp.eq.s32 	%p99, %r24, 2;
	@%p99 bra 	$L__BB0_116;
	ld.global.u32 	%r261, [%rd17+8];
	shl.b32 	%r262, %r261, 2;
	mul.wide.s32 	%rd244, %r262, 8;
	add.s64 	%rd245, %rd2, %rd244;
	ld.local.f64 	%fd380, [%rd245];
	mul.f64 	%fd663, %fd663, %fd380;
	setp.eq.s32 	%p100, %r24, 3;
	@%p100 bra 	$L__BB0_116;
	ld.global.u32 	%r263, [%rd17+12];
	shl.b32 	%r264, %r263, 2;
	mul.wide.s32 	%rd246, %r264, 8;
	add.s64 	%rd247, %rd2, %rd246;
	ld.local.f64 	%fd381, [%rd247];
	mul.f64 	%fd663, %fd663, %fd381;
	setp.eq.s32 	%p101, %r24, 4;
	@%p101 bra 	$L__BB0_116;
	ld.global.u32 	%r265, [%rd17+16];
	shl.b32 	%r266, %r265, 2;
	mul.wide.s32 	%rd248, %r266, 8;
	add.s64 	%rd249, %rd2, %rd248;
	ld.local.f64 	%fd382, [%rd249];
	mul.f64 	%fd663, %fd663, %fd382;
	setp.eq.s32 	%p102, %r24, 5;
	@%p102 bra 	$L__BB0_116;
	ld.global.u32 	%r267, [%rd17+20];
	shl.b32 	%r268, %r267, 2;
	mul.wide.s32 	%rd250, %r268, 8;
	add.s64 	%rd251, %rd2, %rd250;
	ld.local.f64 	%fd383, [%rd251];
	mul.f64 	%fd663, %fd663, %fd383;
	setp.eq.s32 	%p103, %r24, 6;
	@%p103 bra 	$L__BB0_116;
	ld.global.u32 	%r269, [%rd17+24];
	shl.b32 	%r270, %r269, 2;
	mul.wide.s32 	%rd252, %r270, 8;
	add.s64 	%rd253, %rd2, %rd252;
	ld.local.f64 	%fd384, [%rd253];
	mul.f64 	%fd663, %fd663, %fd384;
	setp.eq.s32 	%p104, %r24, 7;
	@%p104 bra 	$L__BB0_116;
	ld.global.u32 	%r271, [%rd17+28];
	shl.b32 	%r272, %r271, 2;
	mul.wide.s32 	%rd254, %r272, 8;
	add.s64 	%rd255, %rd2, %rd254;
	ld.local.f64 	%fd385, [%rd255];
	mul.f64 	%fd663, %fd663, %fd385;
$L__BB0_116:
	ld.global.f64 	%fd386, [%rd15+104];
	mul.f64 	%fd664, %fd386, %fd164;
	@%p14 bra 	$L__BB0_124;
	ld.global.u32 	%r273, [%rd17+4];
	shl.b32 	%r274, %r273, 2;
	mul.wide.s32 	%rd256, %r274, 8;
	add.s64 	%rd257, %rd2, %rd256;
	ld.local.f64 	%fd387, [%rd257+8];
	mul.f64 	%fd664, %fd664, %fd387;
	setp.eq.s32 	%p106, %r24, 2;
	@%p106 bra 	$L__BB0_124;
	ld.global.u32 	%r275, [%rd17+8];
	shl.b32 	%r276, %r275, 2;
	mul.wide.s32 	%rd258, %r276, 8;
	add.s64 	%rd259, %rd2, %rd258;
	ld.local.f64 	%fd388, [%rd259+8];
	mul.f64 	%fd664, %fd664, %fd388;
	setp.eq.s32 	%p107, %r24, 3;
	@%p107 bra 	$L__BB0_124;
	ld.global.u32 	%r277, [%rd17+12];
	shl.b32 	%r278, %r277, 2;
	mul.wide.s32 	%rd260, %r278, 8;
	add.s64 	%rd261, %rd2, %rd260;
	ld.local.f64 	%fd389, [%rd261+8];
	mul.f64 	%fd664, %fd664, %fd389;
	setp.eq.s32 	%p108, %r24, 4;
	@%p108 bra 	$L__BB0_124;
	ld.global.u32 	%r279, [%rd17+16];
	shl.b32 	%r280, %r279, 2;
	mul.wide.s32 	%rd262, %r280, 8;
	add.s64 	%rd263, %rd2, %rd262;
	ld.local.f64 	%fd390, [%rd263+8];
	mul.f64 	%fd664, %fd664, %fd390;
	setp.eq.s32 	%p109, %r24, 5;
	@%p109 bra 	$L__BB0_124;
	ld.global.u32 	%r281, [%rd17+20];
	shl.b32 	%r282, %r281, 2;
	mul.wide.s32 	%rd264, %r282, 8;
	add.s64 	%rd265, %rd2, %rd264;
	ld.local.f64 	%fd391, [%rd265+8];
	mul.f64 	%fd664, %fd664, %fd391;
	setp.eq.s32 	%p110, %r24, 6;
	@%p110 bra 	$L__BB0_124;
	ld.global.u32 	%r283, [%rd17+24];
	shl.b32 	%r284, %r283, 2;
	mul.wide.s32 	%rd266, %r284, 8;
	add.s64 	%rd267, %rd2, %rd266;
	ld.local.f64 	%fd392, [%rd267+8];
	mul.f64 	%fd664, %fd664, %fd392;
	setp.eq.s32 	%p111, %r24, 7;
	@%p111 bra 	$L__BB0_124;
	ld.global.u32 	%r285, [%rd17+28];
	shl.b32 	%r286, %r285, 2;
	mul.wide.s32 	%rd268, %r286, 8;
	add.s64 	%rd269, %rd2, %rd268;
	ld.local.f64 	%fd393, [%rd269+8];
	mul.f64 	%fd664, %fd664, %fd393;
$L__BB0_124:
	add.f64 	%fd394, %fd663, 0d0000000000000000;
	add.f64 	%fd103, %fd394, %fd664;
	ld.global.f64 	%fd395, [%rd15+112];
	mul.f64 	%fd665, %fd395, %fd140;
	@%p14 bra 	$L__BB0_132;
	ld.global.u32 	%r287, [%rd17+4];
	shl.b32 	%r288, %r287, 2;
	mul.wide.s32 	%rd270, %r288, 8;
	add.s64 	%rd271, %rd2, %rd270;
	ld.local.f64 	%fd396, [%rd271+16];
	mul.f64 	%fd665, %fd665, %fd396;
	setp.eq.s32 	%p113, %r24, 2;
	@%p113 bra 	$L__BB0_132;
	ld.global.u32 	%r289, [%rd17+8];
	shl.b32 	%r290, %r289, 2;
	mul.wide.s32 	%rd272, %r290, 8;
	add.s64 	%rd273, %rd2, %rd272;
	ld.local.f64 	%fd397, [%rd273+16];
	mul.f64 	%fd665, %fd665, %fd397;
	setp.eq.s32 	%p114, %r24, 3;
	@%p114 bra 	$L__BB0_132;
	ld.global.u32 	%r291, [%rd17+12];
	shl.b32 	%r292, %r291, 2;
	mul.wide.s32 	%rd274, %r292, 8;
	add.s64 	%rd275, %rd2, %rd274;
	ld.local.f64 	%fd398, [%rd275+16];
	mul.f64 	%fd665, %fd665, %fd398;
	setp.eq.s32 	%p115, %r24, 4;
	@%p115 bra 	$L__BB0_132;
	ld.global.u32 	%r293, [%rd17+16];
	shl.b32 	%r294, %r293, 2;
	mul.wide.s32 	%rd276, %r294, 8;
	add.s64 	%rd277, %rd2, %rd276;
	ld.local.f64 	%fd399, [%rd277+16];
	mul.f64 	%fd665, %fd665, %fd399;
	setp.eq.s32 	%p116, %r24, 5;
	@%p116 bra 	$L__BB0_132;
	ld.global.u32 	%r295, [%rd17+20];
	shl.b32 	%r296, %r295, 2;
	mul.wide.s32 	%rd278, %r296, 8;
	add.s64 	%rd279, %rd2, %rd278;
	ld.local.f64 	%fd400, [%rd279+16];
	mul.f64 	%fd665, %fd665, %fd400;
	setp.eq.s32 	%p117, %r24, 6;
	@%p117 bra 	$L__BB0_132;
	ld.global.u32 	%r297, [%rd17+24];
	shl.b32 	%r298, %r297, 2;
	mul.wide.s32 	%rd280, %r298, 8;
	add.s64 	%rd281, %rd2, %rd280;
	ld.local.f64 	%fd401, [%rd281+16];
	mul.f64 	%fd665, %fd665, %fd401;
	setp.eq.s32 	%p118, %r24, 7;
	@%p118 bra 	$L__BB0_132;
	ld.global.u32 	%r299, [%rd17+28];
	shl.b32 	%r300, %r299, 2;
	mul.wide.s32 	%rd282, %r300, 8;
	add.s64 	%rd283, %rd2, %rd282;
	ld.local.f64 	%fd402, [%rd283+16];
	mul.f64 	%fd665, %fd665, %fd402;
$L__BB0_132:
	add.f64 	%fd113, %fd103, %fd665;
	ld.global.f64 	%fd403, [%rd15+120];
	mul.f64 	%fd666, %fd403, %fd151;
	@%p14 bra 	$L__BB0_140;
	ld.global.u32 	%r301, [%rd17+4];
	shl.b32 	%r302, %r301, 2;
	mul.wide.s32 	%rd284, %r302, 8;
	add.s64 	%rd285, %rd2, %rd284;
	ld.local.f64 	%fd404, [%rd285+24];
	mul.f64 	%fd666, %fd666, %fd404;
	setp.eq.s32 	%p120, %r24, 2;
	@%p120 bra 	$L__BB0_140;
	ld.global.u32 	%r303, [%rd17+8];
	shl.b32 	%r304, %r303, 2;
	mul.wide.s32 	%rd286, %r304, 8;
	add.s64 	%rd287, %rd2, %rd286;
	ld.local.f64 	%fd405, [%rd287+24];
	mul.f64 	%fd666, %fd666, %fd405;
	setp.eq.s32 	%p121, %r24, 3;
	@%p121 bra 	$L__BB0_140;
	ld.global.u32 	%r305, [%rd17+12];
	shl.b32 	%r306, %r305, 2;
	mul.wide.s32 	%rd288, %r306, 8;
	add.s64 	%rd289, %rd2, %rd288;
	ld.local.f64 	%fd406, [%rd289+24];
	mul.f64 	%fd666, %fd666, %fd406;
	setp.eq.s32 	%p122, %r24, 4;
	@%p122 bra 	$L__BB0_140;
	ld.global.u32 	%r307, [%rd17+16];
	shl.b32 	%r308, %r307, 2;
	mul.wide.s32 	%rd290, %r308, 8;
	add.s64 	%rd291, %rd2, %rd290;
	ld.local.f64 	%fd407, [%rd291+24];
	mul.f64 	%fd666, %fd666, %fd407;
	setp.eq.s32 	%p123, %r24, 5;
	@%p123 bra 	$L__BB0_140;
	ld.global.u32 	%r309, [%rd17+20];
	shl.b32 	%r310, %r309, 2;
	mul.wide.s32 	%rd292, %r310, 8;
	add.s64 	%rd293, %rd2, %rd292;
	ld.local.f64 	%fd408, [%rd293+24];
	mul.f64 	%fd666, %fd666, %fd408;
	setp.eq.s32 	%p124, %r24, 6;
	@%p124 bra 	$L__BB0_140;
	ld.global.u32 	%r311, [%rd17+24];
	shl.b32 	%r312, %r311, 2;
	mul.wide.s32 	%rd294, %r312, 8;
	add.s64 	%rd295, %rd2, %rd294;
	ld.local.f64 	%fd409, [%rd295+24];
	mul.f64 	%fd666, %fd666, %fd409;
	setp.eq.s32 	%p125, %r24, 7;
	@%p125 bra 	$L__BB0_140;
	ld.global.u32 	%r313, [%rd17+28];
	shl.b32 	%r314, %r313, 2;
	mul.wide.s32 	%rd296, %r314, 8;
	add.s64 	%rd297, %rd2, %rd296;
	ld.local.f64 	%fd410, [%rd297+24];
	mul.f64 	%fd666, %fd666, %fd410;
$L__BB0_140:
	add.f64 	%fd671, %fd113, %fd666;
	bra.uni 	$L__BB0_149;
$L__BB0_141:
	ld.global.u32 	%r91, [%rd17+4];
	shl.b32 	%r92, %r91, 2;
	mul.wide.s32 	%rd74, %r92, 8;
	add.s64 	%rd75, %rd2, %rd74;
	ld.local.f64 	%fd280, [%rd75];
	mul.f64 	%fd670, %fd670, %fd280;
	setp.eq.s32 	%p15, %r24, 2;
	@%p15 bra 	$L__BB0_20;
	ld.global.u32 	%r93, [%rd17+8];
	shl.b32 	%r94, %r93, 2;
	mul.wide.s32 	%rd76, %r94, 8;
	add.s64 	%rd77, %rd2, %rd76;
	ld.local.f64 	%fd281, [%rd77];
	mul.f64 	%fd670, %fd670, %fd281;
	setp.eq.s32 	%p16, %r24, 3;
	@%p16 bra 	$L__BB0_20;
	ld.global.u32 	%r95, [%rd17+12];
	shl.b32 	%r96, %r95, 2;
	mul.wide.s32 	%rd78, %r96, 8;
	add.s64 	%rd79, %rd2, %rd78;
	ld.local.f64 	%fd282, [%rd79];
	mul.f64 	%fd670, %fd670, %fd282;
	setp.eq.s32 	%p17, %r24, 4;
	@%p17 bra 	$L__BB0_20;
	ld.global.u32 	%r97, [%rd17+16];
	shl.b32 	%r98, %r97, 2;
	mul.wide.s32 	%rd80, %r98, 8;
	add.s64 	%rd81, %rd2, %rd80;
	ld.local.f64 	%fd283, [%rd81];
	mul.f64 	%fd670, %fd670, %fd283;
	setp.eq.s32 	%p18, %r24, 5;
	@%p18 bra 	$L__BB0_20;
	ld.global.u32 	%r99, [%rd17+20];
	shl.b32 	%r100, %r99, 2;
	mul.wide.s32 	%rd82, %r100, 8;
	add.s64 	%rd83, %rd2, %rd82;
	ld.local.f64 	%fd284, [%rd83];
	mul.f64 	%fd670, %fd670, %fd284;
	setp.eq.s32 	%p19, %r24, 6;
	@%p19 bra 	$L__BB0_20;
	ld.global.u32 	%r101, [%rd17+24];
	shl.b32 	%r102, %r101, 2;
	mul.wide.s32 	%rd84, %r102, 8;
	add.s64 	%rd85, %rd2, %rd84;
	ld.local.f64 	%fd285, [%rd85];
	mul.f64 	%fd670, %fd670, %fd285;
	setp.eq.s32 	%p20, %r24, 7;
	@%p20 bra 	$L__BB0_20;
	ld.global.u32 	%r103, [%rd17+28];
	shl.b32 	%r104, %r103, 2;
	mul.wide.s32 	%rd86, %r104, 8;
	add.s64 	%rd87, %rd2, %rd86;
	ld.local.f64 	%fd286, [%rd87];
	mul.f64 	%fd670, %fd670, %fd286;
	bra.uni 	$L__BB0_20;
$L__BB0_148:
	ld.global.f64 	%fd251, [%rd15];
	add.f64 	%fd252, %fd251, 0d0000000000000000;
	ld.global.f64 	%fd253, [%rd15+8];
	add.f64 	%fd254, %fd252, %fd253;
	ld.global.f64 	%fd255, [%rd15+16];
	add.f64 	%fd256, %fd254, %fd255;
	ld.global.f64 	%fd257, [%rd15+24];
	add.f64 	%fd674, %fd256, %fd257;
	ld.global.f64 	%fd258, [%rd15+32];
	add.f64 	%fd259, %fd258, 0d0000000000000000;
	ld.global.f64 	%fd260, [%rd15+40];
	add.f64 	%fd261, %fd259, %fd260;
	ld.global.f64 	%fd262, [%rd15+48];
	add.f64 	%fd263, %fd261, %fd262;
	ld.global.f64 	%fd264, [%rd15+56];
	add.f64 	%fd673, %fd263, %fd264;
	ld.global.f64 	%fd265, [%rd15+64];
	add.f64 	%fd266, %fd265, 0d0000000000000000;
	ld.global.f64 	%fd267, [%rd15+72];
	add.f64 	%fd268, %fd266, %fd267;
	ld.global.f64 	%fd269, [%rd15+80];
	add.f64 	%fd270, %fd268, %fd269;
	ld.global.f64 	%fd271, [%rd15+88];
	add.f64 	%fd672, %fd270, %fd271;
	ld.global.f64 	%fd272, [%rd15+96];
	add.f64 	%fd273, %fd272, 0d0000000000000000;
	ld.global.f64 	%fd274, [%rd15+104];
	add.f64 	%fd275, %fd273, %fd274;
	ld.global.f64 	%fd276, [%rd15+112];
	add.f64 	%fd277, %fd275, %fd276;
	ld.global.f64 	%fd278, [%rd15+120];
	add.f64 	%fd671, %fd277, %fd278;
$L__BB0_149:
	max.f64 	%fd411, %fd674, %fd673;
	max.f64 	%fd412, %fd672, %fd671;
	max.f64 	%fd174, %fd411, %fd412;
	setp.leu.f64 	%p126, %fd174, 0d0000000000000000;
	@%p126 bra 	$L__BB0_158;
	{
	.reg .b32 %temp; 
	mov.b64 	{%temp, %r382}, %fd174;
	}
	{
	.reg .b32 %temp; 
	mov.b64 	{%r383, %temp}, %fd174;
	}
	setp.gt.s32 	%p127, %r382, 1048575;
	mov.b32 	%r384, -1023;
	mov.f64 	%fd675, %fd174;
	@%p127 bra 	$L__BB0_152;
	mul.f64 	%fd675, %fd174, 0d4350000000000000;
	{
	.reg .b32 %temp; 
	mov.b64 	{%temp, %r382}, %fd675;
	}
	{
	.reg .b32 %temp; 
	mov.b64 	{%r383, %temp}, %fd675;
	}
	mov.b32 	%r384, -1077;
$L__BB0_152:
	add.s32 	%r317, %r382, -1;
	setp.gt.u32 	%p128, %r317, 2146435070;
	@%p128 bra 	$L__BB0_156;
	shr.u32 	%r320, %r382, 20;
	add.s32 	%r385, %r384, %r320;
	and.b32  	%r321, %r382, 1048575;
	or.b32  	%r322, %r321, 1072693248;
	mov.b64 	%fd676, {%r383, %r322};
	setp.lt.u32 	%p130, %r322, 1073127583;
	@%p130 bra 	$L__BB0_155;
	{
	.reg .b32 %temp; 
	mov.b64 	{%r323, %temp}, %fd676;
	}
	{
	.reg .b32 %temp; 
	mov.b64 	{%temp, %r324}, %fd676;
	}
	add.s32 	%r325, %r324, -1048576;
	mov.b64 	%fd676, {%r323, %r325};
	add.s32 	%r385, %r385, 1;
$L__BB0_155:
	add.f64 	%fd414, %fd676, 0dBFF0000000000000;
	add.f64 	%fd415, %fd676, 0d3FF0000000000000;
	rcp.approx.ftz.f64 	%fd416, %fd415;
	neg.f64 	%fd417, %fd415;
	fma.rn.f64 	%fd418, %fd417, %fd416, 0d3FF0000000000000;
	fma.rn.f64 	%fd419, %fd418, %fd418, %fd418;
	fma.rn.f64 	%fd420, %fd419, %fd416, %fd416;
	mul.f64 	%fd421, %fd414, %fd420;
	fma.rn.f64 	%fd422, %fd414, %fd420, %fd421;
	mul.f64 	%fd423, %fd422, %fd422;
	fma.rn.f64 	%fd424, %fd423, 0d3EB1380B3AE80F1E, 0d3ED0EE258B7A8B04;
	fma.rn.f64 	%fd425, %fd424, %fd423, 0d3EF3B2669F02676F;
	fma.rn.f64 	%fd426, %fd425, %fd423, 0d3F1745CBA9AB0956;
	fma.rn.f64 	%fd427, %fd426, %fd423, 0d3F3C71C72D1B5154;
	fma.rn.f64 	%fd428, %fd427, %fd423, 0d3F624924923BE72D;
	fma.rn.f64 	%fd429, %fd428, %fd423, 0d3F8999999999A3C4;
	fma.rn.f64 	%fd430, %fd429, %fd423, 0d3FB5555555555554;
	sub.f64 	%fd431, %fd414, %fd422;
	add.f64 	%fd432, %fd431, %fd431;
	neg.f64 	%fd433, %fd422;
	fma.rn.f64 	%fd434, %fd433, %fd414, %fd432;
	mul.f64 	%fd435, %fd420, %fd434;
	mul.f64 	%fd436, %fd423, %fd430;
	fma.rn.f64 	%fd437, %fd436, %fd422, %fd435;
	xor.b32  	%r326, %r385, -2147483648;
	mov.b32 	%r327, 1127219200;
	mov.b64 	%fd438, {%r326, %r327};
	sub.f64 	%fd439, %fd438, %fd1;
	fma.rn.f64 	%fd440, %fd439, 0d3FE62E42FEFA39EF, %fd422;
	fma.rn.f64 	%fd441, %fd439, 0dBFE62E42FEFA39EF, %fd440;
	sub.f64 	%fd442, %fd441, %fd422;
	sub.f64 	%fd443, %fd437, %fd442;
	fma.rn.f64 	%fd444, %fd439, 0d3C7ABC9E3B39803F, %fd443;
	add.f64 	%fd677, %fd440, %fd444;
	bra.uni 	$L__BB0_157;
$L__BB0_156:
	fma.rn.f64 	%fd413, %fd675, 0d7FF0000000000000, 0d7FF0000000000000;
	{
	.reg .b32 %temp; 
	mov.b64 	{%temp, %r318}, %fd675;
	}
	and.b32  	%r319, %r318, 2147483647;
	setp.eq.s32 	%p129, %r319, 0;
	selp.f64 	%fd677, 0dFFF0000000000000, %fd413, %p129;
$L__BB0_157:
	mul.wide.s32 	%rd298, %r20, 8;
	add.s64 	%rd299, %rd3, %rd298;
	st.local.f64 	[%rd299], %fd677;
	div.rn.f64 	%fd671, %fd671, %fd174;
	div.rn.f64 	%fd672, %fd672, %fd174;
	div.rn.f64 	%fd673, %fd673, %fd174;
	div.rn.f64 	%fd674, %fd674, %fd174;
$L__BB0_158:
	shl.b32 	%r328, %r20, 2;
	mul.wide.s32 	%rd300, %r328, 8;
	add.s64 	%rd301, %rd2, %rd300;
	st.local.v2.f64 	[%rd301], {%fd674, %fd673};
	st.local.v2.f64 	[%rd301+16], {%fd672, %fd671};
	add.s32 	%r381, %r381, 1;
	setp.ne.s32 	%p131, %r381, 0;
	add.s64 	%rd360, %rd360, 4;
	@%p131 bra 	$L__BB0_15;
$L__BB0_159:
	setp.lt.s32 	%p132, %r75, 1;
	mov.f64 	%fd694, 0d3FF0000000000000;
	mov.f64 	%fd695, %fd694;
	mov.f64 	%fd696, %fd694;
	mov.f64 	%fd697, %fd694;
	@%p132 bra 	$L__BB0_171;
	and.b32  	%r36, %r75, 7;
	setp.lt.u32 	%p133, %r75, 8;
	mov.b32 	%r386, 0;
	mov.f64 	%fd694, 0d3FF0000000000000;
	@%p133 bra 	$L__BB0_163;
	and.b32  	%r386, %r75, 2147483640;
	neg.s32 	%r389, %r386;
	add.s64 	%rd361, %rd1, 16;
	mov.f64 	%fd694, 0d3FF0000000000000;
	mov.f64 	%fd695, %fd694;
	mov.f64 	%fd696, %fd694;
	mov.f64 	%fd697, %fd694;
$L__BB0_162:
	.pragma "nounroll";
	ld.global.u32 	%r330, [%rd361+-16];
	shl.b32 	%r331, %r330, 2;
	mul.wide.s32 	%rd302, %r331, 8;
	add.s64 	%rd303, %rd2, %rd302;
	ld.local.v2.f64 	{%fd448, %fd449}, [%rd303];
	mul.f64 	%fd450, %fd448, %fd697;
	mul.f64 	%fd451, %fd449, %fd696;
	ld.local.v2.f64 	{%fd452, %fd453}, [%rd303+16];
	mul.f64 	%fd454, %fd452, %fd695;
	mul.f64 	%fd455, %fd453, %fd694;
	ld.global.u32 	%r332, [%rd361+-12];
	shl.b32 	%r333, %r332, 2;
	mul.wide.s32 	%rd304, %r333, 8;
	add.s64 	%rd305, %rd2, %rd304;
	ld.local.v2.f64 	{%fd456, %fd457}, [%rd305];
	mul.f64 	%fd458, %fd456, %fd450;
	mul.f64 	%fd459, %fd457, %fd451;
	ld.local.v2.f64 	{%fd460, %fd461}, [%rd305+16];
	mul.f64 	%fd462, %fd460, %fd454;
	mul.f64 	%fd463, %fd461, %fd455;
	ld.global.u32 	%r334, [%rd361+-8];
	shl.b32 	%r335, %r334, 2;
	mul.wide.s32 	%rd306, %r335, 8;
	add.s64 	%rd307, %rd2, %rd306;
	ld.local.v2.f64 	{%fd464, %fd465}, [%rd307];
	mul.f64 	%fd466, %fd464, %fd458;
	mul.f64 	%fd467, %fd465, %fd459;
	ld.local.v2.f64 	{%fd468, %fd469}, [%rd307+16];
	mul.f64 	%fd470, %fd468, %fd462;
	mul.f64 	%fd471, %fd469, %fd463;
	ld.global.u32 	%r336, [%rd361+-4];
	shl.b32 	%r337, %r336, 2;
	mul.wide.s32 	%rd308, %r337, 8;
	add.s64 	%rd309, %rd2, %rd308;
	ld.local.v2.f64 	{%fd472, %fd473}, [%rd309];
	mul.f64 	%fd474, %fd472, %fd466;
	mul.f64 	%fd475, %fd473, %fd467;
	ld.local.v2.f64 	{%fd476, %fd477}, [%rd309+16];
	mul.f64 	%fd478, %fd476, %fd470;
	mul.f64 	%fd479, %fd477, %fd471;
	ld.global.u32 	%r338, [%rd361];
	shl.b32 	%r339, %r338, 2;
	mul.wide.s32 	%rd310, %r339, 8;
	add.s64 	%rd311, %rd2, %rd310;
	ld.local.v2.f64 	{%fd480, %fd481}, [%rd311];
	mul.f64 	%fd482, %fd480, %fd474;
	mul.f64 	%fd483, %fd481, %fd475;
	ld.local.v2.f64 	{%fd484, %fd485}, [%rd311+16];
	mul.f64 	%fd486, %fd484, %fd478;
	mul.f64 	%fd487, %fd485, %fd479;
	ld.global.u32 	%r340, [%rd361+4];
	shl.b32 	%r341, %r340, 2;
	mul.wide.s32 	%rd312, %r341, 8;
	add.s64 	%rd313, %rd2, %rd312;
	ld.local.v2.f64 	{%fd488, %fd489}, [%rd313];
	mul.f64 	%fd490, %fd488, %fd482;
	mul.f64 	%fd491, %fd489, %fd483;
	ld.local.v2.f64 	{%fd492, %fd493}, [%rd313+16];
	mul.f64 	%fd494, %fd492, %fd486;
	mul.f64 	%fd495, %fd493, %fd487;
	ld.global.u32 	%r342, [%rd361+8];
	shl.b32 	%r343, %r342, 2;
	mul.wide.s32 	%rd314, %r343, 8;
	add.s64 	%rd315, %rd2, %rd314;
	ld.local.v2.f64 	{%fd496, %fd497}, [%rd315];
	mul.f64 	%fd498, %fd496, %fd490;
	mul.f64 	%fd499, %fd497, %fd491;
	ld.local.v2.f64 	{%fd500, %fd501}, [%rd315+16];
	mul.f64 	%fd502, %fd500, %fd494;
	mul.f64 	%fd503, %fd501, %fd495;
	ld.global.u32 	%r344, [%rd361+12];
	shl.b32 	%r345, %r344, 2;
	mul.wide.s32 	%rd316, %r345, 8;
	add.s64 	%rd317, %rd2, %rd316;
	ld.local.v2.f64 	{%fd504, %fd505}, [%rd317];
	mul.f64 	%fd697, %fd504, %fd498;
	mul.f64 	%fd696, %fd505, %fd499;
	ld.local.v2.f64 	{%fd506, %fd507}, [%rd317+16];
	mul.f64 	%fd695, %fd506, %fd502;
	mul.f64 	%fd694, %fd507, %fd503;
	add.s32 	%r389, %r389, 8;
	add.s64 	%rd361, %rd361, 32;
	setp.eq.s32 	%p134, %r389, 0;
	@%p134 bra 	$L__BB0_163;
	bra.uni 	$L__BB0_162;
$L__BB0_163:
	setp.eq.s32 	%p135, %r36, 0;
	@%p135 bra 	$L__BB0_171;
	and.b32  	%r40, %r75, 3;
	setp.lt.u32 	%p136, %r36, 4;
	@%p136 bra 	$L__BB0_166;
	mul.wide.u32 	%rd318, %r386, 4;
	add.s64 	%rd319, %rd1, %rd318;
	ld.global.u32 	%r346, [%rd319];
	shl.b32 	%r347, %r346, 2;
	mul.wide.s32 	%rd320, %r347, 8;
	add.s64 	%rd321, %rd2, %rd320;
	ld.local.v2.f64 	{%fd508, %fd509}, [%rd321];
	mul.f64 	%fd510, %fd508, %fd697;
	mul.f64 	%fd511, %fd509, %fd696;
	ld.local.v2.f64 	{%fd512, %fd513}, [%rd321+16];
	mul.f64 	%fd514, %fd512, %fd695;
	mul.f64 	%fd515, %fd513, %fd694;
	ld.global.u32 	%r348, [%rd319+4];
	shl.b32 	%r349, %r348, 2;
	mul.wide.s32 	%rd322, %r349, 8;
	add.s64 	%rd323, %rd2, %rd322;
	ld.local.v2.f64 	{%fd516, %fd517}, [%rd323];
	mul.f64 	%fd518, %fd516, %fd510;
	mul.f64 	%fd519, %fd517, %fd511;
	ld.local.v2.f64 	{%fd520, %fd521}, [%rd323+16];
	mul.f64 	%fd522, %fd520, %fd514;
	mul.f64 	%fd523, %fd521, %fd515;
	ld.global.u32 	%r350, [%rd319+8];
	shl.b32 	%r351, %r350, 2;
	mul.wide.s32 	%rd324, %r351, 8;
	add.s64 	%rd325, %rd2, %rd324;
	ld.local.v2.f64 	{%fd524, %fd525}, [%rd325];
	mul.f64 	%fd526, %fd524, %fd518;
	mul.f64 	%fd527, %fd525, %fd519;
	ld.local.v2.f64 	{%fd528, %fd529}, [%rd325+16];
	mul.f64 	%fd530, %fd528, %fd522;
	mul.f64 	%fd531, %fd529, %fd523;
	ld.global.u32 	%r352, [%rd319+12];
	shl.b32 	%r353, %r352, 2;
	mul.wide.s32 	%rd326, %r353, 8;
	add.s64 	%rd327, %rd2, %rd326;
	ld.local.v2.f64 	{%fd532, %fd533}, [%rd327];
	mul.f64 	%fd697, %fd532, %fd526;
	mul.f64 	%fd696, %fd533, %fd527;
	ld.local.v2.f64 	{%fd534, %fd535}, [%rd327+16];
	mul.f64 	%fd695, %fd534, %fd530;
	mul.f64 	%fd694, %fd535, %fd531;
	add.s32 	%r386, %r386, 4;
$L__BB0_166:
	setp.eq.s32 	%p137, %r40, 0;
	@%p137 bra 	$L__BB0_171;
	setp.eq.s32 	%p138, %r40, 1;
	@%p138 bra 	$L__BB0_169;
	mul.wide.u32 	%rd328, %r386, 4;
	add.s64 	%rd329, %rd1, %rd328;
	ld.global.u32 	%r354, [%rd329];
	shl.b32 	%r355, %r354, 2;
	mul.wide.s32 	%rd330, %r355, 8;
	add.s64 	%rd331, %rd2, %rd330;
	ld.local.v2.f64 	{%fd536, %fd537}, [%rd331];
	mul.f64 	%fd538, %fd536, %fd697;
	mul.f64 	%fd539, %fd537, %fd696;
	ld.local.v2.f64 	{%fd540, %fd541}, [%rd331+16];
	mul.f64 	%fd542, %fd540, %fd695;
	mul.f64 	%fd543, %fd541, %fd694;
	ld.global.u32 	%r356, [%rd329+4];
	shl.b32 	%r357, %r356, 2;
	mul.wide.s32 	%rd332, %r357, 8;
	add.s64 	%rd333, %rd2, %rd332;
	ld.local.v2.f64 	{%fd544, %fd545}, [%rd333];
	mul.f64 	%fd697, %fd544, %fd538;
	mul.f64 	%fd696, %fd545, %fd539;
	ld.local.v2.f64 	{%fd546, %fd547}, [%rd333+16];
	mul.f64 	%fd695, %fd546, %fd542;
	mul.f64 	%fd694, %fd547, %fd543;
	add.s32 	%r386, %r386, 2;
$L__BB0_169:
	and.b32  	%r358, %r75, 1;
	setp.eq.b32 	%p139, %r358, 1;
	not.pred 	%p140, %p139;
	@%p140 bra 	$L__BB0_171;
	mul.wide.u32 	%rd334, %r386, 4;
	add.s64 	%rd335, %rd1, %rd334;
	ld.global.u32 	%r359, [%rd335];
	shl.b32 	%r360, %r359, 2;
	mul.wide.s32 	%rd336, %r360, 8;
	add.s64 	%rd337, %rd2, %rd336;
	ld.local.v2.f64 	{%fd548, %fd549}, [%rd337];
	mul.f64 	%fd697, %fd548, %fd697;
	mul.f64 	%fd696, %fd549, %fd696;
	ld.local.v2.f64 	{%fd550, %fd551}, [%rd337+16];
	mul.f64 	%fd695, %fd550, %fd695;
	mul.f64 	%fd694, %fd551, %fd694;
$L__BB0_171:
	setp.lt.s32 	%p141, %r73, 1;
	mov.f64 	%fd710, 0d0000000000000000;
	@%p141 bra 	$L__BB0_184;
	and.b32  	%r45, %r73, 15;
	setp.lt.u32 	%p142, %r73, 16;
	mov.f64 	%fd710, 0d0000000000000000;
	mov.b32 	%r390, 0;
	@%p142 bra 	$L__BB0_175;
	and.b32  	%r390, %r73, 2147483632;
	neg.s32 	%r394, %r390;
	add.s64 	%rd363, %rd3, 64;
	mov.f64 	%fd710, 0d0000000000000000;
$L__BB0_174:
	.pragma "nounroll";
	ld.local.v2.f64 	{%fd556, %fd557}, [%rd363+-64];
	add.f64 	%fd558, %fd710, %fd556;
	add.f64 	%fd559, %fd558, %fd557;
	ld.local.v2.f64 	{%fd560, %fd561}, [%rd363+-48];
	add.f64 	%fd562, %fd559, %fd560;
	add.f64 	%fd563, %fd562, %fd561;
	ld.local.v2.f64 	{%fd564, %fd565}, [%rd363+-32];
	add.f64 	%fd566, %fd563, %fd564;
	add.f64 	%fd567, %fd566, %fd565;
	ld.local.v2.f64 	{%fd568, %fd569}, [%rd363+-16];
	add.f64 	%fd570, %fd567, %fd568;
	add.f64 	%fd571, %fd570, %fd569;
	ld.local.v2.f64 	{%fd572, %fd573}, [%rd363];
	add.f64 	%fd574, %fd571, %fd572;
	add.f64 	%fd575, %fd574, %fd573;
	ld.local.v2.f64 	{%fd576, %fd577}, [%rd363+16];
	add.f64 	%fd578, %fd575, %fd576;
	add.f64 	%fd579, %fd578, %fd577;
	ld.local.v2.f64 	{%fd580, %fd581}, [%rd363+32];
	add.f64 	%fd582, %fd579, %fd580;
	add.f64 	%fd583, %fd582, %fd581;
	ld.local.v2.f64 	{%fd584, %fd585}, [%rd363+48];
	add.f64 	%fd586, %fd583, %fd584;
	add.f64 	%fd710, %fd586, %fd585;
	add.s32 	%r394, %r394, 16;
	add.s64 	%rd363, %rd363, 128;
	setp.eq.s32 	%p143, %r394, 0;
	@%p143 bra 	$L__BB0_175;
	bra.uni 	$L__BB0_174;
$L__BB0_175:
	setp.eq.s32 	%p144, %r45, 0;
	@%p144 bra 	$L__BB0_184;
	and.b32  	%r51, %r73, 7;
	setp.lt.u32 	%p145, %r45, 8;
	@%p145 bra 	$L__BB0_178;
	mul.wide.u32 	%rd338, %r390, 8;
	add.s64 	%rd339, %rd3, %rd338;
	ld.local.f64 	%fd588, [%rd339];
	add.f64 	%fd589, %fd710, %fd588;
	ld.local.f64 	%fd590, [%rd339+8];
	add.f64 	%fd591, %fd589, %fd590;
	ld.local.f64 	%fd592, [%rd339+16];
	add.f64 	%fd593, %fd591, %fd592;
	ld.local.f64 	%fd594, [%rd339+24];
	add.f64 	%fd595, %fd593, %fd594;
	ld.local.f64 	%fd596, [%rd339+32];
	add.f64 	%fd597, %fd595, %fd596;
	ld.local.f64 	%fd598, [%rd339+40];
	add.f64 	%fd599, %fd597, %fd598;
	ld.local.f64 	%fd600, [%rd339+48];
	add.f64 	%fd601, %fd599, %fd600;
	ld.local.f64 	%fd602, [%rd339+56];
	add.f64 	%fd710, %fd601, %fd602;
	add.s32 	%r390, %r390, 8;
$L__BB0_178:
	setp.eq.s32 	%p146, %r51, 0;
	@%p146 bra 	$L__BB0_184;
	and.b32  	%r54, %r73, 3;
	setp.lt.u32 	%p147, %r51, 4;
	@%p147 bra 	$L__BB0_181;
	mul.wide.u32 	%rd340, %r390, 8;
	add.s64 	%rd341, %rd3, %rd340;
	ld.local.f64 	%fd604, [%rd341];
	add.f64 	%fd605, %fd710, %fd604;
	ld.local.f64 	%fd606, [%rd341+8];
	add.f64 	%fd607, %fd605, %fd606;
	ld.local.f64 	%fd608, [%rd341+16];
	add.f64 	%fd609, %fd607, %fd608;
	ld.local.f64 	%fd610, [%rd341+24];
	add.f64 	%fd710, %fd609, %fd610;
	add.s32 	%r390, %r390, 4;
$L__BB0_181:
	setp.eq.s32 	%p148, %r54, 0;
	@%p148 bra 	$L__BB0_184;
	mul.wide.u32 	%rd342, %r390, 8;
	add.s64 	%rd362, %rd3, %rd342;
	neg.s32 	%r393, %r54;
$L__BB0_183:
	.pragma "nounroll";
	ld.local.f64 	%fd611, [%rd362];
	add.f64 	%fd710, %fd710, %fd611;
	add.s64 	%rd362, %rd362, 8;
	add.s32 	%r393, %r393, 1;
	setp.eq.s32 	%p149, %r393, 0;
	@%p149 bra 	$L__BB0_184;
	bra.uni 	$L__BB0_183;
$L__BB0_184:
	ld.param.u64 	%rd353, [_Z25compute_pattern_ll_kerneliiiPKiS0_S0_PKbS0_PKhS0_PKdS6_S0_iS0_S0_S0_Pd_param_11];
	ld.param.u64 	%rd352, [_Z25compute_pattern_ll_kerneliiiPKiS0_S0_PKbS0_PKhS0_PKdS6_S0_iS0_S0_S0_Pd_param_9];
	cvta.to.global.u64 	%rd343, %rd353;
	ld.global.f64 	%fd612, [%rd343];
	fma.rn.f64 	%fd613, %fd612, %fd697, 0d0000000000000000;
	ld.global.f64 	%fd614, [%rd343+8];
	fma.rn.f64 	%fd615, %fd614, %fd696, %fd613;
	ld.global.f64 	%fd616, [%rd343+16];
	fma.rn.f64 	%fd617, %fd616, %fd695, %fd615;
	ld.global.f64 	%fd618, [%rd343+24];
	fma.rn.f64 	%fd711, %fd618, %fd694, %fd617;
	cvta.to.global.u64 	%rd344, %rd352;
	mul.wide.s32 	%rd345, %r1, 4;
	add.s64 	%rd346, %rd344, %rd345;
	ld.global.u32 	%r62, [%rd346];
	{
	.reg .b32 %temp; 
	mov.b64 	{%temp, %r395}, %fd711;
	}
	{
	.reg .b32 %temp; 
	mov.b64 	{%r396, %temp}, %fd711;
	}
	setp.gt.s32 	%p150, %r395, 1048575;
	mov.b32 	%r397, -1023;
	@%p150 bra 	$L__BB0_186;
	mul.f64 	%fd711, %fd711, 0d4350000000000000;
	{
	.reg .b32 %temp; 
	mov.b64 	{%temp, %r395}, %fd711;
	}
	{
	.reg .b32 %temp; 
	mov.b64 	{%r396, %temp}, %fd711;
	}
	mov.b32 	%r397, -1077;
$L__BB0_186:
	add.s32 	%r364, %r395, -1;
	setp.gt.u32 	%p151, %r364, 2146435070;
	@%p151 bra 	$L__BB0_190;
	shr.u32 	%r367, %r395, 20;
	add.s32 	%r398, %r397, %r367;
	and.b32  	%r368, %r395, 1048575;
	or.b32  	%r369, %r368, 1072693248;
	mov.b64 	%fd712, {%r396, %r369};
	setp.lt.u32 	%p153, %r369, 1073127583;
	@%p153 bra 	$L__BB0_189;
	{
	.reg .b32 %temp; 
	mov.b64 	{%r370, %temp}, %fd712;
	}
	{
	.reg .b32 %temp; 
	mov.b64 	{%temp, %r371}, %fd712;
	}
	add.s32 	%r372, %r371, -1048576;
	mov.b64 	%fd712, {%r370, %r372};
	add.s32 	%r398, %r398, 1;
$L__BB0_189:
	add.f64 	%fd620, %fd712, 0dBFF0000000000000;
	add.f64 	%fd621, %fd712, 0d3FF0000000000000;
	rcp.approx.ftz.f64 	%fd622, %fd621;
	neg.f64 	%fd623, %fd621;
	fma.rn.f64 	%fd624, %fd623, %fd622, 0d3FF0000000000000;
	fma.rn.f64 	%fd625, %fd624, %fd624, %fd624;
	fma.rn.f64 	%fd626, %fd625, %fd622, %fd622;
	mul.f64 	%fd627, %fd620, %fd626;
	fma.rn.f64 	%fd628, %fd620, %fd626, %fd627;
	mul.f64 	%fd629, %fd628, %fd628;
	fma.rn.f64 	%fd630, %fd629, 0d3EB1380B3AE80F1E, 0d3ED0EE258B7A8B04;
	fma.rn.f64 	%fd631, %fd630, %fd629, 0d3EF3B2669F02676F;
	fma.rn.f64 	%fd632, %fd631, %fd629, 0d3F1745CBA9AB0956;
	fma.rn.f64 	%fd633, %fd632, %fd629, 0d3F3C71C72D1B5154;
	fma.rn.f64 	%fd634, %fd633, %fd629, 0d3F624924923BE72D;
	fma.rn.f64 	%fd635, %fd634, %fd629, 0d3F8999999999A3C4;
	fma.rn.f64 	%fd636, %fd635, %fd629, 0d3FB5555555555554;
	sub.f64 	%fd637, %fd620, %fd628;
	add.f64 	%fd638, %fd637, %fd637;
	neg.f64 	%fd639, %fd628;
	fma.rn.f64 	%fd640, %fd639, %fd620, %fd638;
	mul.f64 	%fd641, %fd626, %fd640;
	mul.f64 	%fd642, %fd629, %fd636;
	fma.rn.f64 	%fd643, %fd642, %fd628, %fd641;
	xor.b32  	%r373, %r398, -2147483648;
	mov.b32 	%r374, 1127219200;
	mov.b64 	%fd644, {%r373, %r374};
	mov.b32 	%r375, -2147483648;
	mov.b64 	%fd645, {%r375, %r374};
	sub.f64 	%fd646, %fd644, %fd645;
	fma.rn.f64 	%fd647, %fd646, 0d3FE62E42FEFA39EF, %fd628;
	fma.rn.f64 	%fd648, %fd646, 0dBFE62E42FEFA39EF, %fd647;
	sub.f64 	%fd649, %fd648, %fd628;
	sub.f64 	%fd650, %fd643, %fd649;
	fma.rn.f64 	%fd651, %fd646, 0d3C7ABC9E3B39803F, %fd650;
	add.f64 	%fd713, %fd647, %fd651;
	bra.uni 	$L__BB0_191;
$L__BB0_190:
	fma.rn.f64 	%fd619, %fd711, 0d7FF0000000000000, 0d7FF0000000000000;
	{
	.reg .b32 %temp; 
	mov.b64 	{%temp, %r365}, %fd711;
	}
	and.b32  	%r366, %r365, 2147483647;
	setp.eq.s32 	%p152, %r366, 0;
	selp.f64 	%fd713, 0dFFF0000000000000, %fd619, %p152;
$L__BB0_191:
	ld.param.u64 	%rd357, [_Z25compute_pattern_ll_kerneliiiPKiS0_S0_PKbS0_PKhS0_PKdS6_S0_iS0_S0_S0_Pd_param_17];
	add.f64 	%fd652, %fd710, %fd713;
	cvt.rn.f64.s32 	%fd653, %r62;
	mul.f64 	%fd654, %fd652, %fd653;
	cvta.to.global.u64 	%rd347, %rd357;
	mul.wide.s32 	%rd348, %r1, 8;
	add.s64 	%rd349, %rd347, %rd348;
	st.global.f64 	[%rd349], %fd654;
$L__BB0_192:
	ret;

}


// ===== COMPILED SASS (sm_100) =====

	.target	sm_100

	.elftype	@"ET_EXEC"


//--------------------- .note.nv.tkinfo           --------------------------
	.section	.note.nv.tkinfo,"",@"SHT_NOTE"
	.sectionflags	@"SHF_NOTE_NV_TKINFO"
	.tkinfo
        /*0018*/ 	.word	0x00000002
        /*0030*/ 	.string	""
        /*0030*/ 	.string	"ptxas"
        /*0030*/ 	.string	"Cuda compilation tools, release 13.0, V13.0.88"
        /*0030*/ 	.string	"Build cuda_13.0.r13.0/compiler.36424714_0"
        /*0030*/ 	.string	"-arch sm_100 -m 64 "



//--------------------- .note.nv.cuinfo           --------------------------
	.section	.note.nv.cuinfo,"",@"SHT_NOTE"
	.sectionflags	@"SHF_NOTE_NV_CUINFO"
        /*0018*/ 	.short	0x0002
        /*001a*/ 	.short	0x0064
        /*001c*/ 	.short	0x0082
	.zero		2


//--------------------- .nv.info                  --------------------------
	.section	.nv.info,"",@"SHT_CUDA_INFO"
	.align	4


	//----- nvinfo : EIATTR_REGCOUNT
	.align		4
        /*0000*/ 	.byte	0x04, 0x2f
        /*0002*/ 	.short	(.L_1 - .L_0)
	.align		4
.L_0:
        /*0004*/ 	.word	index@(_Z25compute_pattern_ll_kerneliiiPKiS0_S0_PKbS0_PKhS0_PKdS6_S0_iS0_S0_S0_Pd)
        /*0008*/ 	.word	0x00000028


	//----- nvinfo : EIATTR_FRAME_SIZE
	.align		4
.L_1:
        /*000c*/ 	.byte	0x04, 0x11
        /*000e*/ 	.short	(.L_3 - .L_2)
	.align		4
.L_2:
        /*0010*/ 	.word	index@($__internal_0_$__cuda_sm20_div_rn_f64_full)
        /*0014*/ 	.word	0x00002800


	//----- nvinfo : EIATTR_FRAME_SIZE
	.align		4
.L_3:
        /*0018*/ 	.byte	0x04, 0x11
        /*001a*/ 	.short	(.L_5 - .L_4)
	.align		4
.L_4:
        /*001c*/ 	.word	index@(_Z25compute_pattern_ll_kerneliiiPKiS0_S0_PKbS0_PKhS0_PKdS6_S0_iS0_S0_S0_Pd)
        /*0020*/ 	.word	0x00002800


	//----- nvinfo : EIATTR_MIN_STACK_SIZE
	.align		4
.L_5:
        /*0024*/ 	.byte	0x04, 0x12
        /*0026*/ 	.short	(.L_7 - .L_6)
	.align		4
.L_6:
        /*0028*/ 	.word	index@(_Z25compute_pattern_ll_kerneliiiPKiS0_S0_PKbS0_PKhS0_PKdS6_S0_iS0_S0_S0_Pd)
        /*002c*/ 	.word	0x00002800
.L_7:


//--------------------- .nv.compat                --------------------------
	.section	.nv.compat,"",@"SHT_CUDA_COMPAT_INFO"
	.align	4
        /*0000*/ 	.byte	0x02, 0x09, 0x00, 0x00, 0x02, 0x02, 0x01, 0x00, 0x02, 0x05, 0x05, 0x00, 0x03, 0x07, 0x01, 0x01
        /*0010*/ 	.byte	0x02, 0x03, 0x00, 0x00, 0x02, 0x06, 0x01, 0x00, 0x04, 0x0b, 0x08, 0x00, 0x01, 0x00, 0x00, 0x00
        /*0020*/ 	.byte	0x00, 0x00, 0x00, 0x00


//--------------------- .nv.info._Z25compute_pattern_ll_kerneliiiPKiS0_S0_PKbS0_PKhS0_PKdS6_S0_iS0_S0_S0_Pd --------------------------
	.section	.nv.info._Z25compute_pattern_ll_kerneliiiPKiS0_S0_PKbS0_PKhS0_PKdS6_S0_iS0_S0_S0_Pd,"",@"SHT_CUDA_INFO"
	.sectionflags	@""
	.align	4


	//----- nvinfo : EIATTR_CUDA_API_VERSION
	.align		4
        /*0000*/ 	.byte	0x04, 0x37
        /*0002*/ 	.short	(.L_9 - .L_8)
.L_8:
        /*0004*/ 	.word	0x00000082


	//----- nvinfo : EIATTR_KPARAM_INFO
	.align		4
.L_9:
        /*0008*/ 	.byte	0x04, 0x17
        /*000a*/ 	.short	(.L_11 - .L_10)
.L_10:
        /*000c*/ 	.word	0x00000000
        /*0010*/ 	.short	0x0011
        /*0012*/ 	.short	0x0080
        /*0014*/ 	.byte	0x00, 0xf5, 0x21, 0x00


	//----- nvinfo : EIATTR_KPARAM_INFO
	.align		4
.L_11:
        /*0018*/ 	.byte	0x04, 0x17
        /*001a*/ 	.short	(.L_13 - .L_12)
.L_12:
        /*001c*/ 	.word	0x00000000
        /*0020*/ 	.short	0x0010
        /*0022*/ 	.short	0x0078
        /*0024*/ 	.byte	0x00, 0xf5, 0x21, 0x00


	//----- nvinfo : EIATTR_KPARAM_INFO
	.align		4
.L_13:
        /*0028*/ 	.byte	0x04, 0x17
        /*002a*/ 	.short	(.L_15 - .L_14)
.L_14:
        /*002c*/ 	.word	0x00000000
        /*0030*/ 	.short	0x000f
        /*0032*/ 	.short	0x0070
        /*0034*/ 	.byte	0x00, 0xf5, 0x21, 0x00


	//----- nvinfo : EIATTR_KPARAM_INFO
	.align		4
.L_15:
        /*0038*/ 	.byte	0x04, 0x17
        /*003a*/ 	.short	(.L_17 - .L_16)
.L_16:
        /*003c*/ 	.word	0x00000000
        /*0040*/ 	.short	0x000e
        /*0042*/ 	.short	0x0068
        /*0044*/ 	.byte	0x00, 0xf5, 0x21, 0x00


	//----- nvinfo : EIATTR_KPARAM_INFO
	.align		4
.L_17:
        /*0048*/ 	.byte	0x04, 0x17
        /*004a*/ 	.short	(.L_19 - .L_18)
.L_18:
        /*004c*/ 	.word	0x00000000
        /*0050*/ 	.short	0x000d
        /*0052*/ 	.short	0x0060
        /*0054*/ 	.byte	0x00, 0xf0, 0x11, 0x00


	//----- nvinfo : EIATTR_KPARAM_INFO
	.align		4
.L_19:
        /*0058*/ 	.byte	0x04, 0x17
        /*005a*/ 	.short	(.L_21 - .L_20)
.L_20:
        /*005c*/ 	.word	0x00000000
        /*0060*/ 	.short	0x000c
        /*0062*/ 	.short	0x0058
        /*0064*/ 	.byte	0x00, 0xf5, 0x21, 0x00


	//----- nvinfo : EIATTR_KPARAM_INFO
	.align		4
.L_21:
        /*0068*/ 	.byte	0x04, 0x17
        /*006a*/ 	.short	(.L_23 - .L_22)
.L_22:
        /*006c*/ 	.word	0x00000000
        /*0070*/ 	.short	0x000b
        /*0072*/ 	.short	0x0050
        /*0074*/ 	.byte	0x00, 0xf5, 0x21, 0x00


	//----- nvinfo : EIATTR_KPARAM_INFO
	.align		4
.L_23:
        /*0078*/ 	.byte	0x04, 0x17
        /*007a*/ 	.short	(.L_25 - .L_24)
.L_24:
        /*007c*/ 	.word	0x00000000
        /*0080*/ 	.short	0x000a
        /*0082*/ 	.short	0x0048
        /*0084*/ 	.byte	0x00, 0xf5, 0x21, 0x00


	//----- nvinfo : EIATTR_KPARAM_INFO
	.align		4
.L_25:
        /*0088*/ 	.byte	0x04, 0x17
        /*008a*/ 	.short	(.L_27 - .L_26)
.L_26:
        /*008c*/ 	.word	0x00000000
        /*0090*/ 	.short	0x0009
        /*0092*/ 	.short	0x0040
        /*0094*/ 	.byte	0x00, 0xf5, 0x21, 0x00


	//----- nvinfo : EIATTR_KPARAM_INFO
	.align		4
.L_27:
        /*0098*/ 	.byte	0x04, 0x17
        /*009a*/ 	.short	(.L_29 - .L_28)
.L_28:
        /*009c*/ 	.word	0x00000000
        /*00a0*/ 	.short	0x0008
        /*00a2*/ 	.short	0x0038
        /*00a4*/ 	.byte	0x00, 0xf5, 0x21, 0x00


	//----- nvinfo : EIATTR_KPARAM_INFO
	.align		4
.L_29:
        /*00a8*/ 	.byte	0x04, 0x17
        /*00aa*/ 	.short	(.L_31 - .L_30)
.L_30:
        /*00ac*/ 	.word	0x00000000
        /*00b0*/ 	.short	0x0007
        /*00b2*/ 	.short	0x0030
        /*00b4*/ 	.byte	0x00, 0xf5, 0x21, 0x00


	//----- nvinfo : EIATTR_KPARAM_INFO
	.align		4
.L_31:
        /*00b8*/ 	.byte	0x04, 0x17
        /*00ba*/ 	.short	(.L_33 - .L_32)
.L_32:
        /*00bc*/ 	.word	0x00000000
        /*00c0*/ 	.short	0x0006
        /*00c2*/ 	.short	0x0028
        /*00c4*/ 	.byte	0x00, 0xf5, 0x21, 0x00


	//----- nvinfo : EIATTR_KPARAM_INFO
	.align		4
.L_33:
        /*00c8*/ 	.byte	0x04, 0x17
        /*00ca*/ 	.short	(.L_35 - .L_34)
.L_34:
        /*00cc*/ 	.word	0x00000000
        /*00d0*/ 	.short	0x0005
        /*00d2*/ 	.short	0x0020
        /*00d4*/ 	.byte	0x00, 0xf5, 0x21, 0x00


	//----- nvinfo : EIATTR_KPARAM_INFO
	.align		4
.L_35:
        /*00d8*/ 	.byte	0x04, 0x17
        /*00da*/ 	.short	(.L_37 - .L_36)
.L_36:
        /*00dc*/ 	.word	0x00000000
        /*00e0*/ 	.short	0x0004
        /*00e2*/ 	.short	0x0018
        /*00e4*/ 	.byte	0x00, 0xf5, 0x21, 0x00


	//----- nvinfo : EIATTR_KPARAM_INFO
	.align		4
.L_37:
        /*00e8*/ 	.byte	0x04, 0x17
        /*00ea*/ 	.short	(.L_39 - .L_38)
.L_38:
        /*00ec*/ 	.word	0x00000000
        /*00f0*/ 	.short	0x0003
        /*00f2*/ 	.short	0x0010
        /*00f4*/ 	.byte	0x00, 0xf5, 0x21, 0x00


	//----- nvinfo : EIATTR_KPARAM_INFO
	.align		4
.L_39:
        /*00f8*/ 	.byte	0x04, 0x17
        /*00fa*/ 	.short	(.L_41 - .L_40)
.L_40:
        /*00fc*/ 	.word	0x00000000
        /*0100*/ 	.short	0x0002
        /*0102*/ 	.short	0x0008
        /*0104*/ 	.byte	0x00, 0xf0, 0x11, 0x00


	//----- nvinfo : EIATTR_KPARAM_INFO
	.align		4
.L_41:
        /*0108*/ 	.byte	0x04, 0x17
        /*010a*/ 	.short	(.L_43 - .L_42)
.L_42:
        /*010c*/ 	.word	0x00000000
        /*0110*/ 	.short	0x0001
        /*0112*/ 	.short	0x0004
        /*0114*/ 	.byte	0x00, 0xf0, 0x11, 0x00


	//----- nvinfo : EIATTR_KPARAM_INFO
	.align		4
.L_43:
        /*0118*/ 	.byte	0x04, 0x17
        /*011a*/ 	.short	(.L_45 - .L_44)
.L_44:
        /*011c*/ 	.word	0x00000000
        /*0120*/ 	.short	0x0000
        /*0122*/ 	.short	0x0000
        /*0124*/ 	.byte	0x00, 0xf0, 0x11, 0x00


	//----- nvinfo : EIATTR_SPARSE_MMA_MASK
	.align		4
.L_45:
        /*0128*/ 	.byte	0x03, 0x50
        /*012a*/ 	.short	0x0000


	//----- nvinfo : EIATTR_MAXREG_COUNT
	.align		4
        /*012c*/ 	.byte	0x03, 0x1b
        /*012e*/ 	.short	0x00ff


	//----- nvinfo : EIATTR_MERCURY_ISA_VERSION
	.align		4
        /*0130*/ 	.byte	0x03, 0x5f
        /*0132*/ 	.short	0x0101


	//----- nvinfo : EIATTR_VRC_CTA_INIT_COUNT
	.align		4
        /*0134*/ 	.byte	0x02, 0x4a
	.zero		1
	.zero		1


	//----- nvinfo : EIATTR_EXIT_INSTR_OFFSETS
	.align		4
        /*0138*/ 	.byte	0x04, 0x1c
        /*013a*/ 	.short	(.L_47 - .L_46)


	//   ....[0]....
.L_46:
        /*013c*/ 	.word	0x00000080


	//   ....[1]....
        /*0140*/ 	.word	0x00006190


	//----- nvinfo : EIATTR_CRS_STACK_SIZE
	.align		4
.L_47:
        /*0144*/ 	.byte	0x04, 0x1e
        /*0146*/ 	.short	(.L_49 - .L_48)
.L_48:
        /*0148*/ 	.word	0x00000000


	//----- nvinfo : EIATTR_CBANK_PARAM_SIZE
	.align		4
.L_49:
        /*014c*/ 	.byte	0x03, 0x19
        /*014e*/ 	.short	0x0088


	//----- nvinfo : EIATTR_PARAM_CBANK
	.align		4
        /*0150*/ 	.byte	0x04, 0x0a
        /*0152*/ 	.short	(.L_51 - .L_50)
	.align		4
.L_50:
        /*0154*/ 	.word	index@(.nv.constant0._Z25compute_pattern_ll_kerneliiiPKiS0_S0_PKbS0_PKhS0_PKdS6_S0_iS0_S0_S0_Pd)
        /*0158*/ 	.short	0x0380
        /*015a*/ 	.short	0x0088


	//----- nvinfo : EIATTR_SW_WAR
	.align		4
.L_51:
        /*015c*/ 	.byte	0x04, 0x36
        /*015e*/ 	.short	(.L_53 - .L_52)
.L_52:
        /*0160*/ 	.word	0x00000008
.L_53:


//--------------------- .nv.callgraph             --------------------------
	.section	.nv.callgraph,"",@"SHT_CUDA_CALLGRAPH"
	.align	4
	.sectionentsize	8
	.align		4
        /*0000*/ 	.word	0x00000000
	.align		4
        /*0004*/ 	.word	0xffffffff
	.align		4
        /*0008*/ 	.word	0x00000000
	.align		4
        /*000c*/ 	.word	0xfffffffe
	.align		4
        /*0010*/ 	.word	0x00000000
	.align		4
        /*0014*/ 	.word	0xfffffffd
	.align		4
        /*0018*/ 	.word	0x00000000
	.align		4
        /*001c*/ 	.word	0xfffffffc


//--------------------- .text._Z25compute_pattern_ll_kerneliiiPKiS0_S0_PKbS0_PKhS0_PKdS6_S0_iS0_S0_S0_Pd --------------------------
	.section	.text._Z25compute_pattern_ll_kerneliiiPKiS0_S0_PKbS0_PKhS0_PKdS6_S0_iS0_S0_S0_Pd,"ax",@progbits
	.align	128
        .global         _Z25compute_pattern_ll_kerneliiiPKiS0_S0_PKbS0_PKhS0_PKdS6_S0_iS0_S0_S0_Pd
        .type           _Z25compute_pattern_ll_kerneliiiPKiS0_S0_PKbS0_PKhS0_PKdS6_S0_iS0_S0_S0_Pd,@function
        .size           _Z25compute_pattern_ll_kerneliiiPKiS0_S0_PKbS0_PKhS0_PKdS6_S0_iS0_S0_S0_Pd,(.L_x_59 - _Z25compute_pattern_ll_kerneliiiPKiS0_S0_PKbS0_PKhS0_PKdS6_S0_iS0_S0_S0_Pd)
        .other          _Z25compute_pattern_ll_kerneliiiPKiS0_S0_PKbS0_PKhS0_PKdS6_S0_iS0_S0_S0_Pd,@"STO_CUDA_ENTRY STV_DEFAULT"
_Z25compute_pattern_ll_kerneliiiPKiS0_S0_PKbS0_PKhS0_PKdS6_S0_iS0_S0_S0_Pd:
.text._Z25compute_pattern_ll_kerneliiiPKiS0_S0_PKbS0_PKhS0_PKdS6_S0_iS0_S0_S0_Pd:
[----:B------:R-:W0:Y:S01]  /*0000*/  LDC R1, c[0x0][0x37c] ;  /* 0x0000df00ff017b82 */ /* 0x000e220000000800 */
[----:B------:R-:W1:Y:S07]  /*0010*/  S2R R3, SR_TID.X ;  /* 0x0000000000037919 */ /* 0x000e6e0000002100 */
[----:B------:R-:W1:Y:S01]  /*0020*/  S2UR UR4, SR_CTAID.X ;  /* 0x00000000000479c3 */ /* 0x000e620000002500 */
[----:B------:R-:W2:Y:S01]  /*0030*/  LDCU UR5, c[0x0][0x380] ;  /* 0x00007000ff0577ac */ /* 0x000ea20008000800 */
[----:B0-----:R-:W-:-:S06]  /*0040*/  VIADD R1, R1, 0xffffd800 ;  /* 0xffffd80001017836 */ /* 0x001fcc0000000000 */
[----:B------:R-:W1:Y:S02]  /*0050*/  LDC R0, c[0x0][0x360] ;  /* 0x0000d800ff007b82 */ /* 0x000e640000000800 */
[----:B-1----:R-:W-:-:S05]  /*0060*/  IMAD R0, R0, UR4, R3 ;  /* 0x0000000400007c24 */ /* 0x002fca000f8e0203 */
[----:B--2---:R-:W-:-:S13]  /*0070*/  ISETP.GE.AND P0, PT, R0, UR5, PT ;  /* 0x0000000500007c0c */ /* 0x004fda000bf06270 */
[----:B------:R-:W-:Y:S05]  /*0080*/  @P0 EXIT ;  /* 0x000000000000094d */ /* 0x000fea0003800000 */
[----:B------:R-:W0:Y:S01]  /*0090*/  LDC R6, c[0x0][0x384] ;  /* 0x0000e100ff067b82 */ /* 0x000e220000000800 */
[----:B------:R-:W1:Y:S01]  /*00a0*/  LDCU.64 UR10, c[0x0][0x358] ;  /* 0x00006b00ff0a77ac */ /* 0x000e620008000a00 */
[----:B------:R-:W-:Y:S01]  /*00b0*/  VIADD R2, R1, 0x2000 ;  /* 0x0000200001027836 */ /* 0x000fe20000000000 */
[----:B0-----:R-:W-:-:S13]  /*00c0*/  ISETP.GE.AND P0, PT, R6, 0x1, PT ;  /* 0x000000010600780c */ /* 0x001fda0003f06270 */
[----:B-1----:R-:W-:Y:S05]  /*00d0*/  @!P0 BRA `(.L_x_0) ;  /* 0x0000004800408947 */ /* 0x002fea0003800000 */
[C---:B------:R-:W-:Y:S01]  /*00e0*/  ISETP.GE.U32.AND P0, PT, R6.reuse, 0x10, PT ;  /* 0x000000100600780c */ /* 0x040fe20003f06070 */
[----:B------:R-:W-:Y:S01]  /*00f0*/  IMAD.MOV.U32 R3, RZ, RZ, RZ ;  /* 0x000000ffff037224 */ /* 0x000fe200078e00ff */
[----:B------:R-:W-:-:S04]  /*0100*/  LOP3.LUT R7, R6, 0xf, RZ, 0xc0, !PT ;  /* 0x0000000f06077812 */ /* 0x000fc800078ec0ff */
[----:B------:R-:W-:-:S07]  /*0110*/  ISETP.NE.AND P1, PT, R7, RZ, PT ;  /* 0x000000ff0700720c */ /* 0x000fce0003f25270 */
[----:B------:R-:W-:Y:S06]  /*0120*/  @!P0 BRA `(.L_x_1) ;  /* 0x00000000003c8947 */ /* 0x000fec0003800000 */
[----:B------:R-:W-:Y:S02]  /*0130*/  LOP3.LUT R3, R6, 0x7ffffff0, RZ, 0xc0, !PT ;  /* 0x7ffffff006037812 */ /* 0x000fe400078ec0ff */
[----:B------:R-:W-:-:S03]  /*0140*/  IADD3 R5, PT, PT, R1, 0x2040, RZ ;  /* 0x0000204001057810 */ /* 0x000fc60007ffe0ff */
[----:B------:R-:W-:-:S07]  /*0150*/  IMAD.MOV R4, RZ, RZ, -R3 ;  /* 0x000000ffff047224 */ /* 0x000fce00078e0a03 */
.L_x_2:
[----:B------:R-:W-:Y:S01]  /*0160*/  VIADD R4, R4, 0x10 ;  /* 0x0000001004047836 */ /* 0x000fe20000000000 */
[----:B------:R-:W-:Y:S04]  /*0170*/  STL.128 [R5+-0x40], RZ ;  /* 0xffffc0ff05007387 */ /* 0x000fe80000100c00 */
[----:B------:R-:W-:Y:S01]  /*0180*/  ISETP.NE.AND P0, PT, R4, RZ, PT ;  /* 0x000000ff0400720c */ /* 0x000fe20003f05270 */
[----:B------:R-:W-:Y:S04]  /*0190*/  STL.128 [R5+-0x30], RZ ;  /* 0xffffd0ff05007387 */ /* 0x000fe80000100c00 */
[----:B------:R-:W-:Y:S04]  /*01a0*/  STL.128 [R5+-0x20], RZ ;  /* 0xffffe0ff05007387 */ /* 0x000fe80000100c00 */
[----:B------:R-:W-:Y:S04]  /*01b0*/  STL.128 [R5+-0x10], RZ ;  /* 0xfffff0ff05007387 */ /* 0x000fe80000100c00 */
[----:B------:R-:W-:Y:S04]  /*01c0*/  STL.128 [R5], RZ ;  /* 0x000000ff05007387 */ /* 0x000fe80000100c00 */
[----:B------:R-:W-:Y:S04]  /*01d0*/  STL.128 [R5+0x10], RZ ;  /* 0x000010ff05007387 */ /* 0x000fe80000100c00 */
[----:B------:R-:W-:Y:S04]  /*01e0*/  STL.128 [R5+0x20], RZ ;  /* 0x000020ff05007387 */ /* 0x000fe80000100c00 */
[----:B------:R0:W-:Y:S02]  /*01f0*/  STL.128 [R5+0x30], RZ ;  /* 0x000030ff05007387 */ /* 0x0001e40000100c00 */
[----:B0-----:R-:W-:Y:S01]  /*0200*/  VIADD R5, R5, 0x80 ;  /* 0x0000008005057836 */ /* 0x001fe20000000000 */
[----:B------:R-:W-:Y:S06]  /*0210*/  @P0 BRA `(.L_x_2) ;  /* 0xfffffffc00d00947 */ /* 0x000fec000383ffff */
.L_x_1:
[----:B------:R-:W-:Y:S05]  /*0220*/  @!P1 BRA `(.L_x_3) ;  /* 0x0000000000649947 */ /* 0x000fea0003800000 */
[----:B------:R-:W-:Y:S02]  /*0230*/  ISETP.GE.U32.AND P0, PT, R7, 0x8, PT ;  /* 0x000000080700780c */ /* 0x000fe40003f06070 */
[----:B------:R-:W-:-:S04]  /*0240*/  LOP3.LUT R4, R6, 0x7, RZ, 0xc0, !PT ;  /* 0x0000000706047812 */ /* 0x000fc800078ec0ff */
[----:B------:R-:W-:-:S07]  /*0250*/  ISETP.NE.AND P1, PT, R4, RZ, PT ;  /* 0x000000ff0400720c */ /* 0x000fce0003f25270 */
[C---:B------:R-:W-:Y:S01]  /*0260*/  @P0 LEA R5, R3.reuse, R2, 0x3 ;  /* 0x0000000203050211 */ /* 0x040fe200078e18ff */
[----:B------:R-:W-:-:S04]  /*0270*/  @P0 VIADD R3, R3, 0x8 ;  /* 0x0000000803030836 */ /* 0x000fc80000000000 */
[----:B------:R0:W-:Y:S04]  /*0280*/  @P0 STL.128 [R5], RZ ;  /* 0x000000ff05000387 */ /* 0x0001e80000100c00 */
[----:B------:R0:W-:Y:S04]  /*0290*/  @P0 STL.128 [R5+0x10], RZ ;  /* 0x000010ff05000387 */ /* 0x0001e80000100c00 */
[----:B------:R0:W-:Y:S04]  /*02a0*/  @P0 STL.128 [R5+0x20], RZ ;  /* 0x000020ff05000387 */ /* 0x0001e80000100c00 */
[----:B------:R0:W-:Y:S01]  /*02b0*/  @P0 STL.128 [R5+0x30], RZ ;  /* 0x000030ff05000387 */ /* 0x0001e20000100c00 */
[----:B------:R-:W-:Y:S05]  /*02c0*/  @!P1 BRA `(.L_x_3) ;  /* 0x00000000003c9947 */ /* 0x000fea0003800000 */
[----:B------:R-:W-:Y:S02]  /*02d0*/  ISETP.GE.U32.AND P0, PT, R4, 0x4, PT ;  /* 0x000000040400780c */ /* 0x000fe40003f06070 */
[----:B------:R-:W-:-:S04]  /*02e0*/  LOP3.LUT R4, R6, 0x3, RZ, 0xc0, !PT ;  /* 0x0000000306047812 */ /* 0x000fc800078ec0ff */
[----:B------:R-:W-:-:S07]  /*02f0*/  ISETP.NE.AND P1, PT, R4, RZ, PT ;  /* 0x000000ff0400720c */ /* 0x000fce0003f25270 */
[C---:B0-----:R-:W-:Y:S02]  /*0300*/  @P0 IMAD R5, R3.reuse, 0x8, R2 ;  /* 0x0000000803050824 */ /* 0x041fe400078e0202 */
[----:B------:R-:W-:-:S03]  /*0310*/  @P0 VIADD R3, R3, 0x4 ;  /* 0x0000000403030836 */ /* 0x000fc60000000000 */
[----:B------:R1:W-:Y:S04]  /*0320*/  @P0 STL.128 [R5], RZ ;  /* 0x000000ff05000387 */ /* 0x0003e80000100c00 */
[----:B------:R1:W-:Y:S01]  /*0330*/  @P0 STL.128 [R5+0x10], RZ ;  /* 0x000010ff05000387 */ /* 0x0003e20000100c00 */
[----:B------:R-:W-:Y:S05]  /*0340*/  @!P1 BRA `(.L_x_3) ;  /* 0x00000000001c9947 */ /* 0x000fea0003800000 */
[----:B------:R-:W-:Y:S01]  /*0350*/  IMAD R3, R3, 0x8, R2 ;  /* 0x0000000803037824 */ /* 0x000fe200078e0202 */
[----:B------:R-:W-:-:S07]  /*0360*/  IADD3 R4, PT, PT, -R4, RZ, RZ ;  /* 0x000000ff04047210 */ /* 0x000fce0007ffe1ff */
.L_x_4:
[----:B------:R-:W-:Y:S01]  /*0370*/  VIADD R4, R4, 0x1 ;  /* 0x0000000104047836 */ /* 0x000fe20000000000 */
[----:B------:R0:W-:Y:S04]  /*0380*/  STL.64 [R3], RZ ;  /* 0x000000ff03007387 */ /* 0x0001e80000100a00 */
[----:B------:R-:W-:Y:S01]  /*0390*/  ISETP.NE.AND P0, PT, R4, RZ, PT ;  /* 0x000000ff0400720c */ /* 0x000fe20003f05270 */
[----:B0-----:R-:W-:-:S12]  /*03a0*/  VIADD R3, R3, 0x8 ;  /* 0x0000000803037836 */ /* 0x001fd80000000000 */
[----:B------:R-:W-:Y:S05]  /*03b0*/  @P0 BRA `(.L_x_4) ;  /* 0xfffffffc00ec0947 */ /* 0x000fea000383ffff */
.L_x_3:
[----:B------:R-:W-:Y:S01]  /*03c0*/  IMAD.MOV R3, RZ, RZ, -R6 ;  /* 0x000000ffff037224 */ /* 0x000fe200078e0a06 */
[----:B------:R-:W2:Y:S01]  /*03d0*/  LDCU UR8, c[0x0][0x388] ;  /* 0x00007100ff0877ac */ /* 0x000ea20008000800 */
[----:B------:R-:W3:Y:S01]  /*03e0*/  LDCU.64 UR4, c[0x0][0x390] ;  /* 0x00007200ff0477ac */ /* 0x000ee20008000a00 */
[----:B------:R-:W4:Y:S01]  /*03f0*/  LDCU.64 UR6, c[0x0][0x3a8] ;  /* 0x00007500ff0677ac */ /* 0x000f220008000a00 */
[----:B------:R-:W0:Y:S03]  /*0400*/  LDCU.64 UR12, c[0x0][0x3b8] ;  /* 0x00007700ff0c77ac */ /* 0x000e260008000a00 */
.L_x_38:
[----:B-1-3--:R-:W-:Y:S01]  /*0410*/  MOV R6, UR4 ;  /* 0x0000000400067c02 */ /* 0x00afe20008000f00 */
[----:B------:R-:W-:Y:S01]  /*0420*/  IMAD.U32 R7, RZ, RZ, UR5 ;  /* 0x00000005ff077e24 */ /* 0x000fe2000f8e00ff */
[----:B01----:R-:W0:Y:S04]  /*0430*/  LDC.64 R4, c[0x0][0x398] ;  /* 0x0000e600ff047b82 */ /* 0x003e280000000a00 */
[----:B------:R-:W0:Y:S04]  /*0440*/  LDG.E R21, desc[UR10][R6.64] ;  /* 0x0000000a06157981 */ /* 0x000e28000c1e1900 */
[----:B------:R-:W1:Y:S01]  /*0450*/  LDC.64 R22, c[0x0][0x3c8] ;  /* 0x0000f200ff167b82 */ /* 0x000e620000000a00 */
[----:B0-----:R-:W-:-:S05]  /*0460*/  IMAD.WIDE R4, R21, 0x4, R4 ;  /* 0x0000000415047825 */ /* 0x001fca00078e0204 */
[----:B------:R-:W3:Y:S02]  /*0470*/  LDG.E R15, desc[UR10][R4.64] ;  /* 0x0000000a040f7981 */ /* 0x000ee4000c1e1900 */
[----:B---3--:R-:W-:Y:S02]  /*0480*/  SHF.R.S32.HI R10, RZ, 0x1f, R15 ;  /* 0x0000001fff0a7819 */ /* 0x008fe4000001140f */
[----:B----4-:R-:W-:-:S04]  /*0490*/  IADD3 R8, P0, PT, R15, UR6, RZ ;  /* 0x000000060f087c10 */ /* 0x010fc8000ff1e0ff */
[----:B------:R-:W-:-:S05]  /*04a0*/  IADD3.X R9, PT, PT, R10, UR7, RZ, P0, !PT ;  /* 0x000000070a097c10 */ /* 0x000fca00087fe4ff */
[----:B------:R-:W3:Y:S01]  /*04b0*/  LDG.E.U8 R8, desc[UR10][R8.64] ;  /* 0x0000000a08087981 */ /* 0x000ee2000c1e1100 */
[----:B------:R-:W-:Y:S01]  /*04c0*/  IMAD.SHL.U32 R11, R21, 0x10, RZ ;  /* 0x00000010150b7824 */ /* 0x000fe200078e00ff */
[----:B------:R-:W-:Y:S03]  /*04d0*/  BSSY.RECONVERGENT B0, `(.L_x_5) ;  /* 0x0000370000007945 */ /* 0x000fe60003800200 */
[----:B-1----:R-:W-:Y:S01]  /*04e0*/  IMAD.WIDE R22, R11, 0x8, R22 ;  /* 0x000000080b167825 */ /* 0x002fe200078e0216 */
[----:B---3--:R-:W-:-:S13]  /*04f0*/  ISETP.NE.AND P0, PT, R8, RZ, PT ;  /* 0x000000ff0800720c */ /* 0x008fda0003f05270 */
[----:B------:R-:W-:Y:S05]  /*0500*/  @!P0 BRA `(.L_x_6) ;  /* 0x00000000005c8947 */ /* 0x000fea0003800000 */
[----:B------:R-:W0:Y:S02]  /*0510*/  LDC.64 R12, c[0x0][0x3b0] ;  /* 0x0000ec00ff0c7b82 */ /* 0x000e240000000a00 */
[----:B0-----:R-:W-:-:S06]  /*0520*/  IMAD.WIDE R12, R15, 0x4, R12 ;  /* 0x000000040f0c7825 */ /* 0x001fcc00078e020c */
[----:B------:R-:W2:Y:S02]  /*0530*/  LDG.E R13, desc[UR10][R12.64] ;  /* 0x0000000a0c0d7981 */ /* 0x000ea4000c1e1900 */
[----:B--2---:R-:W-:-:S05]  /*0540*/  IMAD R4, R0, UR8, R13 ;  /* 0x0000000800047c24 */ /* 0x004fca000f8e020d */
[----:B------:R-:W-:-:S04]  /*0550*/  IADD3 R14, P0, PT, R4, UR12, RZ ;  /* 0x0000000c040e7c10 */ /* 0x000fc8000ff1e0ff */
[----:B------:R-:W-:-:S06]  /*0560*/  LEA.HI.X.SX32 R15, R4, UR13, 0x1, P0 ;  /* 0x0000000d040f7c11 */ /* 0x000fcc00080f0eff */
[----:B------:R-:W2:Y:S01]  /*0570*/  LDG.E.U8 R15, desc[UR10][R14.64] ;  /* 0x0000000a0e0f7981 */ /* 0x000ea2000c1e1100 */
[----:B------:R-:W-:Y:S02]  /*0580*/  HFMA2 R7, -RZ, RZ, 1.984375, 0 ;  /* 0x3ff00000ff077431 */ /* 0x000fe400000001ff */
[----:B------:R-:W-:Y:S01]  /*0590*/  IMAD.MOV.U32 R6, RZ, RZ, 0x0 ;  /* 0x00000000ff067424 */ /* 0x000fe200078e00ff */
[----:B------:R-:W-:Y:S01]  /*05a0*/  MOV R11, 0x3ff00000 ;  /* 0x3ff00000000b7802 */ /* 0x000fe20000000f00 */
[----:B------:R-:W-:Y:S02]  /*05b0*/  IMAD.MOV.U32 R4, RZ, RZ, 0x0 ;  /* 0x00000000ff047424 */ /* 0x000fe400078e00ff */
[----:B------:R-:W-:Y:S02]  /*05c0*/  IMAD.MOV.U32 R5, RZ, RZ, 0x3ff00000 ;  /* 0x3ff00000ff057424 */ /* 0x000fe400078e00ff */
[----:B------:R-:W-:Y:S02]  /*05d0*/  IMAD.MOV.U32 R10, RZ, RZ, 0x0 ;  /* 0x00000000ff0a7424 */ /* 0x000fe400078e00ff */
[----:B------:R-:W-:-:S02]  /*05e0*/  IMAD.MOV.U32 R8, RZ, RZ, 0x0 ;  /* 0x00000000ff087424 */ /* 0x000fc400078e00ff */
[----:B------:R-:W-:Y:S01]  /*05f0*/  IMAD.MOV.U32 R9, RZ, RZ, 0x3ff00000 ;  /* 0x3ff00000ff097424 */ /* 0x000fe200078e00ff */
[----:B--2---:R-:W-:-:S13]  /*0600*/  ISETP.GT.U32.AND P0, PT, R15, 0x3, PT ;  /* 0x000000030f00780c */ /* 0x004fda0003f04070 */
[----:B------:R-:W-:Y:S05]  /*0610*/  @P0 BRA `(.L_x_7) ;  /* 0x00000034006c0947 */ /* 0x000fea0003800000 */
[----:B------:R-:W-:-:S05]  /*0620*/  IMAD.WIDE.U32 R22, R15, 0x8, R22 ;  /* 0x000000080f167825 */ /* 0x000fca00078e0016 */
[----:B------:R0:W5:Y:S04]  /*0630*/  LDG.E.64 R8, desc[UR10][R22.64] ;  /* 0x0000000a16087981 */ /* 0x000168000c1e1b00 */
[----:B------:R0:W5:Y:S04]  /*0640*/  LDG.E.64 R10, desc[UR10][R22.64+0x20] ;  /* 0x0000200a160a7981 */ /* 0x000168000c1e1b00 */
[----:B------:R0:W5:Y:S04]  /*0650*/  LDG.E.64 R4, desc[UR10][R22.64+0x40] ;  /* 0x0000400a16047981 */ /* 0x000168000c1e1b00 */
[----:B------:R0:W5:Y:S01]  /*0660*/  LDG.E.64 R6, desc[UR10][R22.64+0x60] ;  /* 0x0000600a16067981 */ /* 0x000162000c1e1b00 */
[----:B------:R-:W-:Y:S05]  /*0670*/  BRA `(.L_x_7) ;  /* 0x0000003400547947 */ /* 0x000fea0003800000 */
.L_x_6:
[----:B------:R-:W0:Y:S02]  /*0680*/  LDC.64 R4, c[0x0][0x3e8] ;  /* 0x0000fa00ff047b82 */ /* 0x000e240000000a00 */
[----:B0-----:R-:W-:-:S05]  /*0690*/  IMAD.WIDE R4, R15, 0x4, R4 ;  /* 0x000000040f047825 */ /* 0x001fca00078e0204 */
[----:B------:R-:W3:Y:S02]  /*06a0*/  LDG.E R11, desc[UR10][R4.64] ;  /* 0x0000000a040b7981 */ /* 0x000ee4000c1e1900 */
[----:B---3--:R-:W-:-:S13]  /*06b0*/  ISETP.GE.AND P0, PT, R11, 0x1, PT ;  /* 0x000000010b00780c */ /* 0x008fda0003f06270 */
[----:B------:R-:W-:Y:S05]  /*06c0*/  @!P0 BRA `(.L_x_8) ;  /* 0x0000003000c08947 */ /* 0x000fea0003800000 */
[----:B------:R-:W0:Y:S08]  /*06d0*/  LDC.64 R8, c[0x0][0x3f0] ;  /* 0x0000fc00ff087b82 */ /* 0x000e300000000a00 */
[----:B------:R-:W1:Y:S01]  /*06e0*/  LDC.64 R6, c[0x0][0x3f8] ;  /* 0x0000fe00ff067b82 */ /* 0x000e620000000a00 */
[----:B0-----:R-:W-:-:S04]  /*06f0*/  LEA R8, P0, R15, R8, 0x2 ;  /* 0x000000080f087211 */ /* 0x001fc800078010ff */
[----:B------:R-:W-:-:S06]  /*0700*/  LEA.HI.X R9, R15, R9, R10, 0x2, P0 ;  /* 0x000000090f097211 */ /* 0x000fcc00000f140a */
[----:B------:R-:W1:Y:S02]  /*0710*/  LDG.E R9, desc[UR10][R8.64] ;  /* 0x0000000a08097981 */ /* 0x000e64000c1e1900 */
[----:B-1----:R-:W-:-:S05]  /*0720*/  IMAD.WIDE R6, R9, 0x4, R6 ;  /* 0x0000000409067825 */ /* 0x002fca00078e0206 */
[----:B------:R-:W3:Y:S01]  /*0730*/  LDG.E R4, desc[UR10][R6.64] ;  /* 0x0000000a06047981 */ /* 0x000ee2000c1e1900 */
[----:B------:R-:W-:Y:S02]  /*0740*/  VIADD R10, R11, 0xffffffff ;  /* 0xffffffff0b0a7836 */ /* 0x000fe40000000000 */
[----:B---3--:R-:W-:-:S05]  /*0750*/  IMAD.SHL.U32 R4, R4, 0x4, RZ ;  /* 0x0000000404047824 */ /* 0x008fca00078e00ff */
[----:B------:R-:W-:Y:S02]  /*0760*/  LEA R16, R4, R1, 0x3 ;  /* 0x0000000104107211 */ /* 0x000fe400078e18ff */
[----:B------:R-:W3:Y:S04]  /*0770*/  LDG.E.64 R4, desc[UR10][R22.64] ;  /* 0x0000000a16047981 */ /* 0x000ee8000c1e1b00 */
[----:B------:R-:W3:Y:S01]  /*0780*/  LDL.128 R12, [R16] ;  /* 0x00000000100c7983 */ /* 0x000ee20000100c00 */
[C---:B------:R-:W-:Y:S02]  /*0790*/  ISETP.NE.AND P0, PT, R10.reuse, RZ, PT ;  /* 0x000000ff0a00720c */ /* 0x040fe40003f05270 */
[----:B------:R-:W-:-:S05]  /*07a0*/  VIMNMX.U32 R20, PT, PT, R10, 0x7, PT ;  /* 0x000000070a147848 */ /* 0x000fca0003fe0000 */
[----:B------:R-:W-:Y:S01]  /*07b0*/  VIADD R20, R20, 0x1 ;  /* 0x0000000114147836 */ /* 0x000fe20000000000 */
[----:B---3--:R-:W-:-:S05]  /*07c0*/  DMUL R4, R4, R12 ;  /* 0x0000000c04047228 */ /* 0x008fca0000000000 */
[----:B------:R-:W-:Y:S06]  /*07d0*/  @!P0 BRA `(.L_x_9) ;  /* 0x0000000000b88947 */ /* 0x000fec0003800000 */
[----:B------:R-:W3:Y:S01]  /*07e0*/  LDG.E R8, desc[UR10][R6.64+0x4] ;  /* 0x0000040a06087981 */ /* 0x000ee2000c1e1900 */
[----:B------:R-:W-:Y:S01]  /*07f0*/  ISETP.NE.AND P1, PT, R20, 0x2, PT ;  /* 0x000000021400780c */ /* 0x000fe20003f25270 */
[----:B---3--:R-:W-:-:S05]  /*0800*/  IMAD.SHL.U32 R8, R8, 0x4, RZ ;  /* 0x0000000408087824 */ /* 0x008fca00078e00ff */
[----:B------:R-:W-:-:S06]  /*0810*/  LEA R8, R8, R1, 0x3 ;  /* 0x0000000108087211 */ /* 0x000fcc00078e18ff */
[----:B------:R-:W3:Y:S02]  /*0820*/  LDL.64 R8, [R8] ;  /* 0x0000000008087983 */ /* 0x000ee40000100a00 */
[----:B---3--:R-:W-:Y:S01]  /*0830*/  DMUL R4, R4, R8 ;  /* 0x0000000804047228 */ /* 0x008fe20000000000 */
[----:B------:R-:W-:Y:S10]  /*0840*/  @!P1 BRA `(.L_x_9) ;  /* 0x00000000009c9947 */ /* 0x000ff40003800000 */
[----:B------:R-:W3:Y:S01]  /*0850*/  LDG.E R8, desc[UR10][R6.64+0x8] ;  /* 0x0000080a06087981 */ /* 0x000ee2000c1e1900 */
[----:B------:R-:W-:Y:S01]  /*0860*/  ISETP.NE.AND P1, PT, R20, 0x3, PT ;  /* 0x000000031400780c */ /* 0x000fe20003f25270 */
[----:B---3--:R-:W-:-:S04]  /*0870*/  IMAD.SHL.U32 R8, R8, 0x4, RZ ;  /* 0x0000000408087824 */ /* 0x008fc800078e00ff */
[----:B------:R-:W-:-:S06]  /*0880*/  IMAD R8, R8, 0x8, R1 ;  /* 0x0000000808087824 */ /* 0x000fcc00078e0201 */
[----:B------:R-:W3:Y:S02]  /*0890*/  LDL.64 R8, [R8] ;  /* 0x0000000008087983 */ /* 0x000ee40000100a00 */
[----:B---3--:R-:W-:Y:S01]  /*08a0*/  DMUL R4, R4, R8 ;  /* 0x0000000804047228 */ /* 0x008fe20000000000 */
[----:B------:R-:W-:Y:S10]  /*08b0*/  @!P1 BRA `(.L_x_9) ;  /* 0x0000000000809947 */ /* 0x000ff40003800000 */
        /* <DEDUP_REMOVED lines=21> */
[----:B------:R-:W-:Y:S01]  /*0a10*/  ISETP.NE.AND P1, PT, R20, 0x7, PT ;  /* 0x000000071400780c */ /* 0x000fe20003f25270 */
[----:B------:R-:W3:-:S12]  /*0a20*/  LDG.E R8, desc[UR10][R6.64+0x18] ;  /* 0x0000180a06087981 */ /* 0x000ed8000c1e1900 */
[----:B------:R-:W4:Y:S01]  /*0a30*/  @P1 LDG.E R9, desc[UR10][R6.64+0x1c] ;  /* 0x00001c0a06091981 */ /* 0x000f22000c1e1900 */
[----:B---3--:R-:W-:-:S04]  /*0a40*/  IMAD.SHL.U32 R8, R8, 0x4, RZ ;  /* 0x0000000408087824 */ /* 0x008fc800078e00ff */
[----:B------:R-:W-:Y:S02]  /*0a50*/  IMAD R8, R8, 0x8, R1 ;  /* 0x0000000808087824 */ /* 0x000fe400078e0201 */
[----:B----4-:R-:W-:-:S04]  /*0a60*/  @P1 IMAD.SHL.U32 R10, R9, 0x4, RZ ;  /* 0x00000004090a1824 */ /* 0x010fc800078e00ff */
[----:B------:R-:W3:Y:S01]  /*0a70*/  LDL.64 R8, [R8] ;  /* 0x0000000008087983 */ /* 0x000ee20000100a00 */
[----:B------:R-:W-:-:S06]  /*0a80*/  @P1 LEA R10, R10, R1, 0x3 ;  /* 0x000000010a0a1211 */ /* 0x000fcc00078e18ff */
[----:B------:R-:W4:Y:S01]  /*0a90*/  @P1 LDL.64 R10, [R10] ;  /* 0x000000000a0a1983 */ /* 0x000f220000100a00 */
[----:B---3--:R-:W-:-:S08]  /*0aa0*/  DMUL R4, R4, R8 ;  /* 0x0000000804047228 */ /* 0x008fd00000000000 */
[----:B----4-:R-:W-:-:S11]  /*0ab0*/  @P1 DMUL R4, R4, R10 ;  /* 0x0000000a04041228 */ /* 0x010fd60000000000 */
.L_x_9:
[----:B------:R-:W3:Y:S02]  /*0ac0*/  LDG.E.64 R8, desc[UR10][R22.64+0x8] ;  /* 0x0000080a16087981 */ /* 0x000ee4000c1e1b00 */
[----:B---3--:R-:W-:Y:S01]  /*0ad0*/  DMUL R8, R8, R14 ;  /* 0x0000000e08087228 */ /* 0x008fe20000000000 */
[----:B------:R-:W-:Y:S10]  /*0ae0*/  @!P0 BRA `(.L_x_10) ;  /* 0x0000000000b88947 */ /* 0x000ff40003800000 */
[----:B------:R-:W3:Y:S01]  /*0af0*/  LDG.E R10, desc[UR10][R6.64+0x4] ;  /* 0x0000040a060a7981 */ /* 0x000ee2000c1e1900 */
[----:B------:R-:W-:Y:S01]  /*0b00*/  ISETP.NE.AND P1, PT, R20, 0x2, PT ;  /* 0x000000021400780c */ /* 0x000fe20003f25270 */
[----:B---3--:R-:W-:-:S04]  /*0b10*/  IMAD.SHL.U32 R10, R10, 0x4, RZ ;  /* 0x000000040a0a7824 */ /* 0x008fc800078e00ff */
[----:B------:R-:W-:-:S06]  /*0b20*/  IMAD R10, R10, 0x8, R1 ;  /* 0x000000080a0a7824 */ /* 0x000fcc00078e0201 */
[----:B------:R-:W3:Y:S02]  /*0b30*/  LDL.64 R10, [R10+0x8] ;  /* 0x000008000a0a7983 */ /* 0x000ee40000100a00 */
[----:B---3--:R-:W-:Y:S01]  /*0b40*/  DMUL R8, R8, R10 ;  /* 0x0000000a08087228 */ /* 0x008fe20000000000 */
[----:B------:R-:W-:Y:S10]  /*0b50*/  @!P1 BRA `(.L_x_10) ;  /* 0x00000000009c9947 */ /* 0x000ff40003800000 */
[----:B------:R-:W3:Y:S01]  /*0b60*/  LDG.E R10, desc[UR10][R6.64+0x8] ;  /* 0x0000080a060a7981 */ /* 0x000ee2000c1e1900 */
[----:B------:R-:W-:Y:S01]  /*0b70*/  ISETP.NE.AND P1, PT, R20, 0x3, PT ;  /* 0x000000031400780c */ /* 0x000fe20003f25270 */
[----:B---3--:R-:W-:-:S05]  /*0b80*/  IMAD.SHL.U32 R10, R10, 0x4, RZ ;  /* 0x000000040a0a7824 */ /* 0x008fca00078e00ff */
[----:B------:R-:W-:-:S06]  /*0b90*/  LEA R10, R10, R1, 0x3 ;  /* 0x000000010a0a7211 */ /* 0x000fcc00078e18ff */
[----:B------:R-:W3:Y:S02]  /*0ba0*/  LDL.64 R10, [R10+0x8] ;  /* 0x000008000a0a7983 */ /* 0x000ee40000100a00 */
        /* <DEDUP_REMOVED lines=23> */
[----:B------:R-:W-:Y:S01]  /*0d20*/  ISETP.NE.AND P1, PT, R20, 0x7, PT ;  /* 0x000000071400780c */ /* 0x000fe20003f25270 */
[----:B------:R-:W3:-:S12]  /*0d30*/  LDG.E R10, desc[UR10][R6.64+0x18] ;  /* 0x0000180a060a7981 */ /* 0x000ed8000c1e1900 */
[----:B------:R-:W4:Y:S01]  /*0d40*/  @P1 LDG.E R11, desc[UR10][R6.64+0x1c] ;  /* 0x00001c0a060b1981 */ /* 0x000f22000c1e1900 */
[----:B---3--:R-:W-:-:S05]  /*0d50*/  IMAD.SHL.U32 R10, R10, 0x4, RZ ;  /* 0x000000040a0a7824 */ /* 0x008fca00078e00ff */
[----:B------:R-:W-:Y:S01]  /*0d60*/  LEA R10, R10, R1, 0x3 ;  /* 0x000000010a0a7211 */ /* 0x000fe200078e18ff */
[----:B----4-:R-:W-:-:S05]  /*0d70*/  @P1 IMAD.SHL.U32 R18, R11, 0x4, RZ ;  /* 0x000000040b121824 */ /* 0x010fca00078e00ff */
[----:B------:R-:W3:Y:S01]  /*0d80*/  LDL.64 R10, [R10+0x8] ;  /* 0x000008000a0a7983 */ /* 0x000ee20000100a00 */
[----:B------:R-:W-:-:S06]  /*0d90*/  @P1 IMAD R18, R18, 0x8, R1 ;  /* 0x0000000812121824 */ /* 0x000fcc00078e0201 */
[----:B------:R-:W4:Y:S01]  /*0da0*/  @P1 LDL.64 R18, [R18+0x8] ;  /* 0x0000080012121983 */ /* 0x000f220000100a00 */
[----:B---3--:R-:W-:-:S08]  /*0db0*/  DMUL R8, R8, R10 ;  /* 0x0000000a08087228 */ /* 0x008fd00000000000 */
[----:B----4-:R-:W-:-:S11]  /*0dc0*/  @P1 DMUL R8, R8, R18 ;  /* 0x0000001208081228 */ /* 0x010fd60000000000 */
.L_x_10:
[----:B------:R-:W3:Y:S04]  /*0dd0*/  LDG.E.64 R10, desc[UR10][R22.64+0x10] ;  /* 0x0000100a160a7981 */ /* 0x000ee8000c1e1b00 */
[----:B------:R-:W3:Y:S01]  /*0de0*/  LDL.128 R16, [R16+0x10] ;  /* 0x0000100010107983 */ /* 0x000ee20000100c00 */
[----:B------:R-:W-:-:S08]  /*0df0*/  DADD R4, RZ, R4 ;  /* 0x00000000ff047229 */ /* 0x000fd00000000004 */
[----:B------:R-:W-:Y:S02]  /*0e00*/  DADD R4, R4, R8 ;  /* 0x0000000004047229 */ /* 0x000fe40000000008 */
        /* <DEDUP_REMOVED lines=43> */
[----:B------:R-:W3:Y:S01]  /*10c0*/  LDL.64 R10, [R10+0x10] ;  /* 0x000010000a0a7983 */ /* 0x000ee20000100a00 */
[----:B------:R-:W-:-:S06]  /*10d0*/  @P1 LEA R24, R24, R1, 0x3 ;  /* 0x0000000118181211 */ /* 0x000fcc00078e18ff */
[----:B------:R-:W4:Y:S01]  /*10e0*/  @P1 LDL.64 R24, [R24+0x10] ;  /* 0x0000100018181983 */ /* 0x000f220000100a00 */
[----:B---3--:R-:W-:-:S08]  /*10f0*/  DMUL R8, R8, R10 ;  /* 0x0000000a08087228 */ /* 0x008fd00000000000 */
[----:B----4-:R-:W-:-:S11]  /*1100*/  @P1 DMUL R8, R8, R24 ;  /* 0x0000001808081228 */ /* 0x010fd60000000000 */
.L_x_11:
[----:B------:R-:W3:Y:S01]  /*1110*/  LDG.E.64 R10, desc[UR10][R22.64+0x18] ;  /* 0x0000180a160a7981 */ /* 0x000ee2000c1e1b00 */
[----:B------:R-:W-:Y:S02]  /*1120*/  DADD R4, R4, R8 ;  /* 0x0000000004047229 */ /* 0x000fe40000000008 */
        /* <DEDUP_REMOVED lines=48> */
.L_x_12:
[----:B------:R-:W3:Y:S01]  /*1430*/  LDG.E.64 R10, desc[UR10][R22.64+0x20] ;  /* 0x0000200a160a7981 */ /* 0x000ee2000c1e1b00 */
[----:B------:R-:W-:Y:S02]  /*1440*/  DADD R8, R4, R8 ;  /* 0x0000000004087229 */ /* 0x000fe40000000008 */
        /* <DEDUP_REMOVED lines=48> */
.L_x_13:
        /* <DEDUP_REMOVED lines=49> */
.L_x_14:
[----:B------:R-:W3:Y:S01]  /*1a60*/  LDG.E.64 R24, desc[UR10][R22.64+0x30] ;  /* 0x0000300a16187981 */ /* 0x000ee2000c1e1b00 */
        /* <DEDUP_REMOVED lines=50> */
.L_x_15:
        /* <DEDUP_REMOVED lines=50> */
.L_x_16:
        /* <DEDUP_REMOVED lines=50> */
.L_x_17:
        /* <DEDUP_REMOVED lines=49> */
.L_x_18:
        /* <DEDUP_REMOVED lines=51> */
.L_x_19:
        /* <DEDUP_REMOVED lines=50> */
.L_x_20:
        /* <DEDUP_REMOVED lines=50> */
.L_x_21:
        /* <DEDUP_REMOVED lines=49> */
.L_x_22:
        /* <DEDUP_REMOVED lines=51> */
.L_x_23:
        /* <DEDUP_REMOVED lines=50> */
.L_x_24:
[----:B------:R-:W-:Y:S01]  /*39b0*/  DADD R6, R14, R18 ;  /* 0x000000000e067229 */ /* 0x000fe20000000012 */
[----:B------:R-:W-:Y:S10]  /*39c0*/  BRA `(.L_x_7) ;  /* 0x0000000000807947 */ /* 0x000ff40003800000 */
.L_x_8:
[----:B------:R-:W3:Y:S04]  /*39d0*/  LDG.E.64 R6, desc[UR10][R22.64] ;  /* 0x0000000a16067981 */ /* 0x000ee8000c1e1b00 */
[----:B------:R-:W4:Y:S04]  /*39e0*/  LDG.E.64 R4, desc[UR10][R22.64+0x20] ;  /* 0x0000200a16047981 */ /* 0x000f28000c1e1b00 */
[----:B------:R-:W5:Y:S04]  /*39f0*/  LDG.E.64 R34, desc[UR10][R22.64+0x8] ;  /* 0x0000080a16227981 */ /* 0x000f68000c1e1b00 */
[----:B------:R-:W2:Y:S04]  /*3a00*/  LDG.E.64 R32, desc[UR10][R22.64+0x28] ;  /* 0x0000280a16207981 */ /* 0x000ea8000c1e1b00 */
        /* <DEDUP_REMOVED lines=9> */
[----:B------:R-:W2:Y:S01]  /*3aa0*/  LDG.E.64 R10, desc[UR10][R22.64+0x38] ;  /* 0x0000380a160a7981 */ /* 0x000ea2000c1e1b00 */
[----:B---3--:R-:W-:-:S02]  /*3ab0*/  DADD R6, RZ, R6 ;  /* 0x00000000ff067229 */ /* 0x008fc40000000006 */
[----:B----4-:R-:W-:-:S06]  /*3ac0*/  DADD R4, RZ, R4 ;  /* 0x00000000ff047229 */ /* 0x010fcc0000000004 */
[----:B-----5:R-:W-:Y:S02]  /*3ad0*/  DADD R34, R34, R6 ;  /* 0x0000000022227229 */ /* 0x020fe40000000006 */
[----:B------:R-:W3:Y:S01]  /*3ae0*/  LDG.E.64 R6, desc[UR10][R22.64+0x78] ;  /* 0x0000780a16067981 */ /* 0x000ee2000c1e1b00 */
[----:B--2---:R-:W-:-:S03]  /*3af0*/  DADD R32, R32, R4 ;  /* 0x0000000020207229 */ /* 0x004fc60000000004 */
[----:B------:R-:W2:Y:S01]  /*3b00*/  LDG.E.64 R4, desc[UR10][R22.64+0x58] ;  /* 0x0000580a16047981 */ /* 0x000ea2000c1e1b00 */
[----:B------:R-:W-:Y:S02]  /*3b10*/  DADD R12, RZ, R12 ;  /* 0x00000000ff0c7229 */ /* 0x000fe4000000000c */
[----:B------:R-:W-:-:S06]  /*3b20*/  DADD R8, RZ, R8 ;  /* 0x00000000ff087229 */ /* 0x000fcc0000000008 */
[----:B------:R-:W-:Y:S02]  /*3b30*/  DADD R12, R14, R12 ;  /* 0x000000000e0c7229 */ /* 0x000fe4000000000c */
[----:B------:R-:W-:Y:S02]  /*3b40*/  DADD R8, R16, R8 ;  /* 0x0000000010087229 */ /* 0x000fe40000000008 */
[----:B------:R-:W-:Y:S02]  /*3b50*/  DADD R28, R28, R34 ;  /* 0x000000001c1c7229 */ /* 0x000fe40000000022 */
[----:B------:R-:W-:Y:S02]  /*3b60*/  DADD R26, R26, R32 ;  /* 0x000000001a1a7229 */ /* 0x000fe40000000020 */
[----:B------:R-:W-:Y:S02]  /*3b70*/  DADD R12, R24, R12 ;  /* 0x00000000180c7229 */ /* 0x000fe4000000000c */
[----:B------:R-:W-:-:S02]  /*3b80*/  DADD R18, R18, R8 ;  /* 0x0000000012127229 */ /* 0x000fc40000000008 */
[----:B------:R-:W-:Y:S02]  /*3b90*/  DADD R8, R30, R28 ;  /* 0x000000001e087229 */ /* 0x000fe4000000001c */
[----:B------:R-:W-:-:S04]  /*3ba0*/  DADD R10, R10, R26 ;  /* 0x000000000a0a7229 */ /* 0x000fc8000000001a */
[----:B---3--:R-:W-:Y:S02]  /*3bb0*/  DADD R6, R6, R18 ;  /* 0x0000000006067229 */ /* 0x008fe40000000012 */
[----:B--2---:R-:W-:-:S11]  /*3bc0*/  DADD R4, R4, R12 ;  /* 0x0000000004047229 */ /* 0x004fd6000000000c */
.L_x_7:
[----:B--2---:R-:W-:Y:S05]  /*3bd0*/  BSYNC.RECONVERGENT B0 ;  /* 0x0000000000007941 */ /* 0x004fea0003800200 */
.L_x_5:
[----:B-----5:R-:W-:Y:S01]  /*3be0*/  DSETP.MAX.AND P0, P1, R10, R8, PT ;  /* 0x000000080a00722a */ /* 0x020fe2000390f000 */
[----:B------:R-:W-:Y:S01]  /*3bf0*/  IMAD.MOV.U32 R15, RZ, RZ, R8 ;  /* 0x000000ffff0f7224 */ /* 0x000fe200078e0008 */
[----:B------:R-:W-:Y:S01]  /*3c00*/  DSETP.MAX.AND P2, P3, R6, R4, PT ;  /* 0x000000040600722a */ /* 0x000fe20003b4f000 */
[----:B------:R-:W-:Y:S01]  /*3c10*/  MOV R12, R10 ;  /* 0x0000000a000c7202 */ /* 0x000fe20000000f00 */
[----:B------:R-:W-:Y:S01]  /*3c20*/  IMAD.MOV.U32 R13, RZ, RZ, R11 ;  /* 0x000000ffff0d7224 */ /* 0x000fe200078e000b */
[----:B------:R-:W-:Y:S01]  /*3c30*/  MOV R18, R5 ;  /* 0x0000000500127202 */ /* 0x000fe20000000f00 */
[----:B------:R-:W-:Y:S01]  /*3c40*/  IMAD.MOV.U32 R16, RZ, RZ, R9 ;  /* 0x000000ffff107224 */ /* 0x000fe200078e0009 */
[----:B------:R-:W-:Y:S01]  /*3c50*/  SEL R12, R12, R15, P0 ;  /* 0x0000000f0c0c7207 */ /* 0x000fe20000000000 */
[----:B------:R-:W-:Y:S01]  /*3c60*/  IMAD.MOV.U32 R15, RZ, RZ, R7 ;  /* 0x000000ffff0f7224 */ /* 0x000fe200078e0007 */
[----:B------:R-:W-:Y:S01]  /*3c70*/  BSSY.RECONVERGENT B0, `(.L_x_25) ;  /* 0x00000cd000007945 */ /* 0x000fe20003800200 */
[----:B------:R-:W-:Y:S01]  /*3c80*/  IMAD.MOV.U32 R14, RZ, RZ, R6 ;  /* 0x000000ffff0e7224 */ /* 0x000fe200078e0006 */
[----:B------:R-:W-:-:S02]  /*3c90*/  FSEL R13, R13, R16, P0 ;  /* 0x000000100d0d7208 */ /* 0x000fc40000000000 */
[----:B------:R-:W-:Y:S01]  /*3ca0*/  FSEL R17, R15, R18, P2 ;  /* 0x000000120f117208 */ /* 0x000fe20001000000 */
[----:B------:R-:W-:Y:S01]  /*3cb0*/  IMAD.MOV.U32 R15, RZ, RZ, R4 ;  /* 0x000000ffff0f7224 */ /* 0x000fe200078e0004 */
[----:B------:R-:W-:Y:S02]  /*3cc0*/  @P1 LOP3.LUT R13, R16, 0x80000, RZ, 0xfc, !PT ;  /* 0x00080000100d1812 */ /* 0x000fe400078efcff */
[----:B------:R-:W-:Y:S02]  /*3cd0*/  @P3 LOP3.LUT R17, R18, 0x80000, RZ, 0xfc, !PT ;  /* 0x0008000012113812 */ /* 0x000fe400078efcff */
[----:B------:R-:W-:Y:S02]  /*3ce0*/  SEL R14, R14, R15, P2 ;  /* 0x0000000f0e0e7207 */ /* 0x000fe40001000000 */
[----:B------:R-:W-:Y:S01]  /*3cf0*/  MOV R16, R13 ;  /* 0x0000000d00107202 */ /* 0x000fe20000000f00 */
[----:B------:R-:W-:-:S04]  /*3d00*/  IMAD.MOV.U32 R15, RZ, RZ, R17 ;  /* 0x000000ffff0f7224 */ /* 0x000fc800078e0011 */
[----:B------:R-:W-:Y:S02]  /*3d10*/  IMAD.MOV.U32 R17, RZ, RZ, R15 ;  /* 0x000000ffff117224 */ /* 0x000fe400078e000f */
[----:B------:R-:W-:-:S06]  /*3d20*/  DSETP.MAX.AND P0, P1, R12, R14, PT ;  /* 0x0000000e0c00722a */ /* 0x000fcc000390f000 */
[----:B------:R-:W-:Y:S02]  /*3d30*/  FSEL R19, R16, R17, P0 ;  /* 0x0000001110137208 */ /* 0x000fe40000000000 */
[----:B------:R-:W-:-:S06]  /*3d40*/  SEL R14, R12, R14, P0 ;  /* 0x0000000e0c0e7207 */ /* 0x000fcc0000000000 */
[----:B------:R-:W-:-:S05]  /*3d50*/  @P1 LOP3.LUT R19, R17, 0x80000, RZ, 0xfc, !PT ;  /* 0x0008000011131812 */ /* 0x000fca00078efcff */
[----:B------:R-:W-:-:S06]  /*3d60*/  IMAD.MOV.U32 R15, RZ, RZ, R19 ;  /* 0x000000ffff0f7224 */ /* 0x000fcc00078e0013 */
[----:B------:R-:W-:-:S14]  /*3d70*/  DSETP.GT.AND P0, PT, R14, RZ, PT ;  /* 0x000000ff0e00722a */ /* 0x000fdc0003f04000 */
[----:B------:R-:W-:Y:S05]  /*3d80*/  @!P0 BRA `(.L_x_26) ;  /* 0x0000000800ec8947 */ /* 0x000fea0003800000 */
[----:B------:R-:W-:Y:S01]  /*3d90*/  ISETP.GT.AND P0, PT, R15, 0xfffff, PT ;  /* 0x000fffff0f00780c */ /* 0x000fe20003f04270 */
[--C-:B------:R-:W-:Y:S01]  /*3da0*/  IMAD.MOV.U32 R12, RZ, RZ, R14.reuse ;  /* 0x000000ffff0c7224 */ /* 0x100fe200078e000e */
[----:B------:R-:W-:Y:S01]  /*3db0*/  MOV R13, R15 ;  /* 0x0000000f000d7202 */ /* 0x000fe20000000f00 */
[----:B0-----:R-:W-:Y:S01]  /*3dc0*/  IMAD.MOV.U32 R23, RZ, RZ, R15 ;  /* 0x000000ffff177224 */ /* 0x001fe200078e000f */
[----:B------:R-:W-:Y:S01]  /*3dd0*/  BSSY.RECONVERGENT B1, `(.L_x_27) ;  /* 0x0000050000017945 */ /* 0x000fe20003800200 */
[----:B------:R-:W-:Y:S01]  /*3de0*/  MOV R20, 0xfffffc01 ;  /* 0xfffffc0100147802 */ /* 0x000fe20000000f00 */
[----:B------:R-:W-:-:S07]  /*3df0*/  IMAD.MOV.U32 R28, RZ, RZ, R14 ;  /* 0x000000ffff1c7224 */ /* 0x000fce00078e000e */
[----:B------:R-:W-:Y:S01]  /*3e00*/  @!P0 DMUL R12, R14, 1.80143985094819840000e+16 ;  /* 0x435000000e0c8828 */ /* 0x000fe20000000000 */
[----:B------:R-:W-:-:S09]  /*3e10*/  @!P0 IMAD.MOV.U32 R20, RZ, RZ, -0x435 ;  /* 0xfffffbcbff148424 */ /* 0x000fd200078e00ff */
[----:B------:R-:W-:Y:S02]  /*3e20*/  @!P0 IMAD.MOV.U32 R23, RZ, RZ, R13 ;  /* 0x000000ffff178224 */ /* 0x000fe400078e000d */
[----:B------:R-:W-:Y:S02]  /*3e30*/  @!P0 IMAD.MOV.U32 R28, RZ, RZ, R12 ;  /* 0x000000ffff1c8224 */ /* 0x000fe400078e000c */
[----:B------:R-:W-:-:S05]  /*3e40*/  VIADD R16, R23, 0xffffffff ;  /* 0xffffffff17107836 */ /* 0x000fca0000000000 */
[----:B------:R-:W-:-:S13]  /*3e50*/  ISETP.GT.U32.AND P1, PT, R16, 0x7feffffe, PT ;  /* 0x7feffffe1000780c */ /* 0x000fda0003f24070 */
[----:B------:R-:W-:Y:S05]  /*3e60*/  @P1 BRA `(.L_x_28) ;  /* 0x0000000400001947 */ /* 0x000fea0003800000 */
[C---:B------:R-:W-:Y:S01]  /*3e70*/  LOP3.LUT R12, R23.reuse, 0xfffff, RZ, 0xc0, !PT ;  /* 0x000fffff170c7812 */ /* 0x040fe200078ec0ff */
[----:B------:R-:W-:Y:S01]  /*3e80*/  IMAD.MOV.U32 R26, RZ, RZ, -0x748574fc ;  /* 0x8b7a8b04ff1a7424 */ /* 0x000fe200078e00ff */
[----:B------:R-:W-:Y:S01]  /*3e90*/  MOV R27, 0x3ed0ee25 ;  /* 0x3ed0ee25001b7802 */ /* 0x000fe20000000f00 */
[----:B------:R-:W-:Y:S01]  /*3ea0*/  UMOV UR14, 0x3ae80f1e ;  /* 0x3ae80f1e000e7882 */ /* 0x000fe20000000000 */
[----:B------:R-:W-:Y:S01]  /*3eb0*/  LOP3.LUT R29, R12, 0x3ff00000, RZ, 0xfc, !PT ;  /* 0x3ff000000c1d7812 */ /* 0x000fe200078efcff */
[----:B------:R-:W-:Y:S01]  /*3ec0*/  IMAD.MOV.U32 R12, RZ, RZ, RZ ;  /* 0x000000ffff0c7224 */ /* 0x000fe200078e00ff */
[----:B------:R-:W-:Y:S01]  /*3ed0*/  UMOV UR15, 0x3eb1380b ;  /* 0x3eb1380b000f7882 */ /* 0x000fe20000000000 */
[----:B------:R-:W-:Y:S01]  /*3ee0*/  LEA.HI R20, R23, R20, RZ, 0xc ;  /* 0x0000001417147211 */ /* 0x000fe200078f60ff */
[----:B------:R-:W-:Y:S01]  /*3ef0*/  IMAD.MOV.U32 R23, RZ, RZ, 0x43300000 ;  /* 0x43300000ff177424 */ /* 0x000fe200078e00ff */
[----:B------:R-:W-:Y:S01]  /*3f00*/  ISETP.GE.U32.AND P0, PT, R29, 0x3ff6a09f, PT ;  /* 0x3ff6a09f1d00780c */ /* 0x000fe20003f06070 */
[----:B------:R-:W-:Y:S01]  /*3f10*/  UMOV UR16, 0x80000000 ;  /* 0x8000000000107882 */ /* 0x000fe20000000000 */
[----:B------:R-:W-:-:S11]  /*3f20*/  UMOV UR17, 0x43300000 ;  /* 0x4330000000117882 */ /* 0x000fd60000000000 */
[----:B------:R-:W-:Y:S01]  /*3f30*/  @P0 IADD3 R13, PT, PT, R29, -0x100000, RZ ;  /* 0xfff000001d0d0810 */ /* 0x000fe20007ffe0ff */
[----:B------:R-:W-:-:S04]  /*3f40*/  @P0 VIADD R20, R20, 0x1 ;  /* 0x0000000114140836 */ /* 0x000fc80000000000 */
[----:B------:R-:W-:Y:S01]  /*3f50*/  @P0 IMAD.MOV.U32 R29, RZ, RZ, R13 ;  /* 0x000000ffff1d0224 */ /* 0x000fe200078e000d */
[----:B------:R-:W-:-:S05]  /*3f60*/  LOP3.LUT R22, R20, 0x80000000, RZ, 0x3c, !PT ;  /* 0x8000000014167812 */ /* 0x000fca00078e3cff */
[C---:B------:R-:W-:Y:S02]  /*3f70*/  DADD R24, R28.reuse, 1 ;  /* 0x3ff000001c187429 */ /* 0x040fe40000000000 */
[----:B------:R-:W-:Y:S02]  /*3f80*/  DADD R28, R28, -1 ;  /* 0xbff000001c1c7429 */ /* 0x000fe40000000000 */
[----:B------:R-:W-:Y:S01]  /*3f90*/  DADD R22, R22, -UR16 ;  /* 0x8000001016167e29 */ /* 0x000fe20008000000 */
[----:B------:R-:W-:Y:S01]  /*3fa0*/  UMOV UR16, 0xfefa39ef ;  /* 0xfefa39ef00107882 */ /* 0x000fe20000000000 */
[----:B------:R-:W0:Y:S01]  /*3fb0*/  MUFU.RCP64H R13, R25 ;  /* 0x00000019000d7308 */ /* 0x000e220000001800 */
[----:B------:R-:W-:Y:S01]  /*3fc0*/  UMOV UR17, 0x3fe62e42 ;  /* 0x3fe62e4200117882 */ /* 0x000fe20000000000 */
[----:B0-----:R-:W-:-:S08]  /*3fd0*/  DFMA R16, -R24, R12, 1 ;  /* 0x3ff000001810742b */ /* 0x001fd0000000010c */
[----:B------:R-:W-:-:S08]  /*3fe0*/  DFMA R16, R16, R16, R16 ;  /* 0x000000101010722b */ /* 0x000fd00000000010 */
[----:B------:R-:W-:-:S08]  /*3ff0*/  DFMA R12, R12, R16, R12 ;  /* 0x000000100c0c722b */ /* 0x000fd0000000000c */
[----:B------:R-:W-:-:S08]  /*4000*/  DMUL R16, R28, R12 ;  /* 0x0000000c1c107228 */ /* 0x000fd00000000000 */
[----:B------:R-:W-:-:S08]  /*4010*/  DFMA R16, R28, R12, R16 ;  /* 0x0000000c1c10722b */ /* 0x000fd00000000010 */
[----:B------:R-:W-:-:S08]  /*4020*/  DMUL R18, R16, R16 ;  /* 0x0000001010127228 */ /* 0x000fd00000000000 */
[----:B------:R-:W-:Y:S01]  /*4030*/  DFMA R24, R18, UR14, R26 ;  /* 0x0000000e12187c2b */ /* 0x000fe2000800001a */
[----:B------:R-:W-:Y:S01]  /*4040*/  UMOV UR14, 0x9f02676f ;  /* 0x9f02676f000e7882 */ /* 0x000fe20000000000 */
[----:B------:R-:W-:Y:S01]  /*4050*/  UMOV UR15, 0x3ef3b266 ;  /* 0x3ef3b266000f7882 */ /* 0x000fe20000000000 */
[----:B------:R-:W-:-:S05]  /*4060*/  DADD R26, R28, -R16 ;  /* 0x000000001c1a7229 */ /* 0x000fca0000000810 */
[----:B------:R-:W-:Y:S01]  /*4070*/  DFMA R24, R18, R24, UR14 ;  /* 0x0000000e12187e2b */ /* 0x000fe20008000018 */
[----:B------:R-:W-:Y:S01]  /*4080*/  UMOV UR14, 0xa9ab0956 ;  /* 0xa9ab0956000e7882 */ /* 0x000fe20000000000 */
[----:B------:R-:W-:Y:S01]  /*4090*/  UMOV UR15, 0x3f1745cb ;  /* 0x3f1745cb000f7882 */ /* 0x000fe20000000000 */
[----:B------:R-:W-:-:S05]  /*40a0*/  DADD R26, R26, R26 ;  /* 0x000000001a1a7229 */ /* 0x000fca000000001a */
[----:B------:R-:W-:Y:S01]  /*40b0*/  DFMA R24, R18, R24, UR14 ;  /* 0x0000000e12187e2b */ /* 0x000fe20008000018 */
[----:B------:R-:W-:Y:S01]  /*40c0*/  UMOV UR14, 0x2d1b5154 ;  /* 0x2d1b5154000e7882 */ /* 0x000fe20000000000 */
[----:B------:R-:W-:Y:S01]  /*40d0*/  UMOV UR15, 0x3f3c71c7 ;  /* 0x3f3c71c7000f7882 */ /* 0x000fe20000000000 */
[----:B------:R-:W-:Y:S02]  /*40e0*/  DFMA R28, R28, -R16, R26 ;  /* 0x800000101c1c722b */ /* 0x000fe4000000001a */
[----:B------:R-:W-:-:S03]  /*40f0*/  DFMA R26, R22, UR16, R16 ;  /* 0x00000010161a7c2b */ /* 0x000fc60008000010 */
[----:B------:R-:W-:Y:S01]  /*4100*/  DFMA R24, R18, R24, UR14 ;  /* 0x0000000e12187e2b */ /* 0x000fe20008000018 */
[----:B------:R-:W-:Y:S01]  /*4110*/  UMOV UR14, 0x923be72d ;  /* 0x923be72d000e7882 */ /* 0x000fe20000000000 */
[----:B------:R-:W-:Y:S01]  /*4120*/  UMOV UR15, 0x3f624924 ;  /* 0x3f624924000f7882 */ /* 0x000fe20000000000 */
[----:B------:R-:W-:-:S05]  /*4130*/  DMUL R28, R12, R28 ;  /* 0x0000001c0c1c7228 */ /* 0x000fca0000000000 */
[----:B------:R-:W-:Y:S01]  /*4140*/  DFMA R24, R18, R24, UR14 ;  /* 0x0000000e12187e2b */ /* 0x000fe20008000018 */
[----:B------:R-:W-:Y:S01]  /*4150*/  UMOV UR14, 0x9999a3c4 ;  /* 0x9999a3c4000e7882 */ /* 0x000fe20000000000 */
[----:B------:R-:W-:-:S06]  /*4160*/  UMOV UR15, 0x3f899999 ;  /* 0x3f899999000f7882 */ /* 0x000fcc0000000000 */
[----:B------:R-:W-:Y:S01]  /*4170*/  DFMA R24, R18, R24, UR14 ;  /* 0x0000000e12187e2b */ /* 0x000fe20008000018 */
[----:B------:R-:W-:Y:S01]  /*4180*/  UMOV UR14, 0x55555554 ;  /* 0x55555554000e7882 */ /* 0x000fe20000000000 */
[----:B------:R-:W-:-:S06]  /*4190*/  UMOV UR15, 0x3fb55555 ;  /* 0x3fb55555000f7882 */ /* 0x000fcc0000000000 */
[----:B------:R-:W-:Y:S01]  /*41a0*/  DFMA R30, R18, R24, UR14 ;  /* 0x0000000e121e7e2b */ /* 0x000fe20008000018 */
[----:B------:R-:W-:Y:S01]  /*41b0*/  UMOV UR14, 0xfefa39ef ;  /* 0xfefa39ef000e7882 */ /* 0x000fe20000000000 */
[----:B------:R-:W-:Y:S02]  /*41c0*/  UMOV UR15, 0x3fe62e42 ;  /* 0x3fe62e42000f7882 */ /* 0x000fe40000000000 */
[----:B------:R-:W-:Y:S01]  /*41d0*/  DFMA R24, R22, -UR14, R26 ;  /* 0x8000000e16187c2b */ /* 0x000fe2000800001a */
[----:B------:R-:W-:Y:S01]  /*41e0*/  UMOV UR14, 0x3b39803f ;  /* 0x3b39803f000e7882 */ /* 0x000fe20000000000 */
[----:B------:R-:W-:Y:S02]  /*41f0*/  UMOV UR15, 0x3c7abc9e ;  /* 0x3c7abc9e000f7882 */ /* 0x000fe40000000000 */
[----:B------:R-:W-:-:S04]  /*4200*/  DMUL R30, R18, R30 ;  /* 0x0000001e121e7228 */ /* 0x000fc80000000000 */
[----:B------:R-:W-:-:S04]  /*4210*/  DADD R24, -R16, R24 ;  /* 0x0000000010187229 */ /* 0x000fc80000000118 */
[----:B------:R-:W-:-:S08]  /*4220*/  DFMA R28, R16, R30, R28 ;  /* 0x0000001e101c722b */ /* 0x000fd0000000001c */
[----:B------:R-:W-:-:S08]  /*4230*/  DADD R24, R28, -R24 ;  /* 0x000000001c187229 */ /* 0x000fd00000000818 */
[----:B------:R-:W-:-:S08]  /*4240*/  DFMA R24, R22, UR14, R24 ;  /* 0x0000000e16187c2b */ /* 0x000fd00008000018 */
[----:B------:R-:W-:Y:S01]  /*4250*/  DADD R26, R26, R24 ;  /* 0x000000001a1a7229 */ /* 0x000fe20000000018 */
[----:B------:R-:W-:Y:S10]  /*4260*/  BRA `(.L_x_29) ;  /* 0x0000000000187947 */ /* 0x000ff40003800000 */
.L_x_28:
[----:B------:R-:W-:Y:S01]  /*4270*/  IMAD.MOV.U32 R16, RZ, RZ, 0x0 ;  /* 0x00000000ff107424 */ /* 0x000fe200078e00ff */
[----:B------:R-:W-:Y:S02]  /*4280*/  MOV R17, 0x7ff00000 ;  /* 0x7ff0000000117802 */ /* 0x000fe40000000f00 */
[----:B------:R-:W-:-:S04]  /*4290*/  LOP3.LUT P0, RZ, R13, 0x7fffffff, RZ, 0xc0, !PT ;  /* 0x7fffffff0dff7812 */ /* 0x000fc8000780c0ff */
[----:B------:R-:W-:-:S10]  /*42a0*/  DFMA R16, R12, R16, +INF ;  /* 0x7ff000000c10742b */ /* 0x000fd40000000010 */
[----:B------:R-:W-:Y:S02]  /*42b0*/  FSEL R26, R16, RZ, P0 ;  /* 0x000000ff101a7208 */ /* 0x000fe40000000000 */
[----:B------:R-:W-:-:S07]  /*42c0*/  FSEL R27, R17, -QNAN , P0 ;  /* 0xfff00000111b7808 */ /* 0x000fce0000000000 */
.L_x_29:
[----:B------:R-:W-:Y:S05]  /*42d0*/  BSYNC.RECONVERGENT B1 ;  /* 0x0000000000017941 */ /* 0x000fea0003800200 */
.L_x_27:
[----:B------:R-:W0:Y:S01]  /*42e0*/  MUFU.RCP64H R13, R15 ;  /* 0x0000000f000d7308 */ /* 0x000e220000001800 */
[----:B------:R-:W-:Y:S01]  /*42f0*/  IMAD.MOV.U32 R12, RZ, RZ, 0x1 ;  /* 0x00000001ff0c7424 */ /* 0x000fe200078e00ff */
[----:B------:R-:W-:Y:S01]  /*4300*/  FSETP.GEU.AND P1, PT, |R7|, 6.5827683646048100446e-37, PT ;  /* 0x036000000700780b */ /* 0x000fe20003f2e200 */
[----:B------:R-:W-:Y:S01]  /*4310*/  IMAD R23, R21, 0x8, R2 ;  /* 0x0000000815177824 */ /* 0x000fe200078e0202 */
[----:B------:R-:W-:Y:S04]  /*4320*/  BSSY.RECONVERGENT B1, `(.L_x_30) ;  /* 0x0000015000017945 */ /* 0x000fe80003800200 */
[----:B------:R1:W-:Y:S01]  /*4330*/  STL.64 [R23], R26 ;  /* 0x0000001a17007387 */ /* 0x0003e20000100a00 */
[----:B0-----:R-:W-:-:S08]  /*4340*/  DFMA R16, -R14, R12, 1 ;  /* 0x3ff000000e10742b */ /* 0x001fd0000000010c */
[----:B------:R-:W-:-:S08]  /*4350*/  DFMA R16, R16, R16, R16 ;  /* 0x000000101010722b */ /* 0x000fd00000000010 */
[----:B------:R-:W-:-:S08]  /*4360*/  DFMA R16, R12, R16, R12 ;  /* 0x000000100c10722b */ /* 0x000fd0000000000c */
[----:B------:R-:W-:-:S08]  /*4370*/  DFMA R12, -R14, R16, 1 ;  /* 0x3ff000000e0c742b */ /* 0x000fd00000000110 */
[----:B------:R-:W-:-:S08]  /*4380*/  DFMA R12, R16, R12, R16 ;  /* 0x0000000c100c722b */ /* 0x000fd00000000010 */
[----:B------:R-:W-:-:S08]  /*4390*/  DMUL R16, R6, R12 ;  /* 0x0000000c06107228 */ /* 0x000fd00000000000 */
[----:B------:R-:W-:-:S08]  /*43a0*/  DFMA R18, -R14, R16, R6 ;  /* 0x000000100e12722b */ /* 0x000fd00000000106 */
[----:B------:R-:W-:-:S10]  /*43b0*/  DFMA R12, R12, R18, R16 ;  /* 0x000000120c0c722b */ /* 0x000fd40000000010 */
[----:B------:R-:W-:-:S05]  /*43c0*/  FFMA R16, RZ, R15, R13 ;  /* 0x0000000fff107223 */ /* 0x000fca000000000d */
[----:B------:R-:W-:-:S13]  /*43d0*/  FSETP.GT.AND P0, PT, |R16|, 1.469367938527859385e-39, PT ;  /* 0x001000001000780b */ /* 0x000fda0003f04200 */
[----:B-1----:R-:W-:Y:S05]  /*43e0*/  @P0 BRA P1, `(.L_x_31) ;  /* 0x0000000000200947 */ /* 0x002fea0000800000 */
[----:B------:R-:W-:Y:S01]  /*43f0*/  IMAD.MOV.U32 R22, RZ, RZ, R6 ;  /* 0x000000ffff167224 */ /* 0x000fe200078e0006 */
[----:B------:R-:W-:Y:S01]  /*4400*/  MOV R23, R7 ;  /* 0x0000000700177202 */ /* 0x000fe20000000f00 */
[----:B------:R-:W-:Y:S01]  /*4410*/  IMAD.MOV.U32 R18, RZ, RZ, R14 ;  /* 0x000000ffff127224 */ /* 0x000fe200078e000e */
[----:B------:R-:W-:Y:S01]  /*4420*/  MOV R20, 0x4450 ;  /* 0x0000445000147802 */ /* 0x000fe20000000f00 */
[----:B------:R-:W-:-:S07]  /*4430*/  IMAD.MOV.U32 R19, RZ, RZ, R15 ;  /* 0x000000ffff137224 */ /* 0x000fce00078e000f */
[----:B------:R-:W-:Y:S05]  /*4440*/  CALL.REL.NOINC `($__internal_0_$__cuda_sm20_div_rn_f64_full) ;  /* 0x0000001c00547944 */ /* 0x000fea0003c00000 */
[----:B------:R-:W-:Y:S01]  /*4450*/  IMAD.MOV.U32 R12, RZ, RZ, R16 ;  /* 0x000000ffff0c7224 */ /* 0x000fe200078e0010 */
[----:B------:R-:W-:-:S07]  /*4460*/  MOV R13, R17 ;  /* 0x00000011000d7202 */ /* 0x000fce0000000f00 */
.L_x_31:
[----:B------:R-:W-:Y:S05]  /*4470*/  BSYNC.RECONVERGENT B1 ;  /* 0x0000000000017941 */ /* 0x000fea0003800200 */
.L_x_30:
[----:B------:R-:W0:Y:S01]  /*4480*/  MUFU.RCP64H R7, R15 ;  /* 0x0000000f00077308 */ /* 0x000e220000001800 */
[----:B------:R-:W-:Y:S01]  /*4490*/  IMAD.MOV.U32 R6, RZ, RZ, 0x1 ;  /* 0x00000001ff067424 */ /* 0x000fe200078e00ff */
[----:B------:R-:W-:Y:S01]  /*44a0*/  FSETP.GEU.AND P1, PT, |R5|, 6.5827683646048100446e-37, PT ;  /* 0x036000000500780b */ /* 0x000fe20003f2e200 */
[----:B------:R-:W-:Y:S04]  /*44b0*/  BSSY.RECONVERGENT B1, `(.L_x_32) ;  /* 0x0000014000017945 */ /* 0x000fe80003800200 */
[----:B0-----:R-:W-:-:S08]  /*44c0*/  DFMA R16, -R14, R6, 1 ;  /* 0x3ff000000e10742b */ /* 0x001fd00000000106 */
[----:B------:R-:W-:-:S08]  /*44d0*/  DFMA R16, R16, R16, R16 ;  /* 0x000000101010722b */ /* 0x000fd00000000010 */
[----:B------:R-:W-:-:S08]  /*44e0*/  DFMA R16, R6, R16, R6 ;  /* 0x000000100610722b */ /* 0x000fd00000000006 */
[----:B------:R-:W-:-:S08]  /*44f0*/  DFMA R6, -R14, R16, 1 ;  /* 0x3ff000000e06742b */ /* 0x000fd00000000110 */
[----:B------:R-:W-:-:S08]  /*4500*/  DFMA R18, R16, R6, R16 ;  /* 0x000000061012722b */ /* 0x000fd00000000010 */
[----:B------:R-:W-:-:S08]  /*4510*/  DMUL R16, R4, R18 ;  /* 0x0000001204107228 */ /* 0x000fd00000000000 */
[----:B------:R-:W-:-:S08]  /*4520*/  DFMA R6, -R14, R16, R4 ;  /* 0x000000100e06722b */ /* 0x000fd00000000104 */
[----:B------:R-:W-:Y:S01]  /*4530*/  DFMA R16, R18, R6, R16 ;  /* 0x000000061210722b */ /* 0x000fe20000000010 */
[----:B------:R-:W-:-:S09]  /*4540*/  IMAD.MOV.U32 R7, RZ, RZ, R13 ;  /* 0x000000ffff077224 */ /* 0x000fd200078e000d */
[----:B------:R-:W-:-:S05]  /*4550*/  FFMA R6, RZ, R15, R17 ;  /* 0x0000000fff067223 */ /* 0x000fca0000000011 */
[----:B------:R-:W-:Y:S01]  /*4560*/  FSETP.GT.AND P0, PT, |R6|, 1.469367938527859385e-39, PT ;  /* 0x001000000600780b */ /* 0x000fe20003f04200 */
[----:B------:R-:W-:-:S12]  /*4570*/  IMAD.MOV.U32 R6, RZ, RZ, R12 ;  /* 0x000000ffff067224 */ /* 0x000fd800078e000c */
[----:B------:R-:W-:Y:S05]  /*4580*/  @P0 BRA P1, `(.L_x_33) ;  /* 0x0000000000180947 */ /* 0x000fea0000800000 */
[----:B------:R-:W-:Y:S01]  /*4590*/  MOV R22, R4 ;  /* 0x0000000400167202 */ /* 0x000fe20000000f00 */
[----:B------:R-:W-:Y:S01]  /*45a0*/  IMAD.MOV.U32 R23, RZ, RZ, R5 ;  /* 0x000000ffff177224 */ /* 0x000fe200078e0005 */
[----:B------:R-:W-:Y:S01]  /*45b0*/  MOV R20, 0x45f0 ;  /* 0x000045f000147802 */ /* 0x000fe20000000f00 */
[----:B------:R-:W-:Y:S02]  /*45c0*/  IMAD.MOV.U32 R18, RZ, RZ, R14 ;  /* 0x000000ffff127224 */ /* 0x000fe400078e000e */
[----:B------:R-:W-:-:S07]  /*45d0*/  IMAD.MOV.U32 R19, RZ, RZ, R15 ;  /* 0x000000ffff137224 */ /* 0x000fce00078e000f */
[----:B------:R-:W-:Y:S05]  /*45e0*/  CALL.REL.NOINC `($__internal_0_$__cuda_sm20_div_rn_f64_full) ;  /* 0x0000001800ec7944 */ /* 0x000fea0003c00000 */
.L_x_33:
[----:B------:R-:W-:Y:S05]  /*45f0*/  BSYNC.RECONVERGENT B1 ;  /* 0x0000000000017941 */ /* 0x000fea0003800200 */
.L_x_32:
[----:B------:R-:W0:Y:S01]  /*4600*/  MUFU.RCP64H R5, R15 ;  /* 0x0000000f00057308 */ /* 0x000e220000001800 */
[----:B------:R-:W-:Y:S01]  /*4610*/  MOV R4, 0x1 ;  /* 0x0000000100047802 */ /* 0x000fe20000000f00 */
[----:B------:R-:W-:Y:S01]  /*4620*/  BSSY.RECONVERGENT B1, `(.L_x_34) ;  /* 0x0000017000017945 */ /* 0x000fe20003800200 */
[----:B------:R-:W-:-:S04]  /*4630*/  FSETP.GEU.AND P1, PT, |R11|, 6.5827683646048100446e-37, PT ;  /* 0x036000000b00780b */ /* 0x000fc80003f2e200 */
        /* <DEDUP_REMOVED lines=21> */
.L_x_35:
[----:B------:R-:W-:Y:S05]  /*4790*/  BSYNC.RECONVERGENT B1 ;  /* 0x0000000000017941 */ /* 0x000fea0003800200 */
.L_x_34:
        /* <DEDUP_REMOVED lines=23> */
.L_x_37:
[----:B------:R-:W-:Y:S05]  /*4910*/  BSYNC.RECONVERGENT B1 ;  /* 0x0000000000017941 */ /* 0x000fea0003800200 */
.L_x_36:
[----:B------:R-:W-:Y:S01]  /*4920*/  MOV R8, R16 ;  /* 0x0000001000087202 */ /* 0x000fe20000000f00 */
[----:B------:R-:W-:-:S07]  /*4930*/  IMAD.MOV.U32 R9, RZ, RZ, R17 ;  /* 0x000000ffff097224 */ /* 0x000fce00078e0011 */
.L_x_26:
[----:B------:R-:W-:Y:S05]  /*4940*/  BSYNC.RECONVERGENT B0 ;  /* 0x0000000000007941 */ /* 0x000fea0003800200 */
.L_x_25:
[----:B------:R-:W-:Y:S01]  /*4950*/  IMAD.SHL.U32 R12, R21, 0x4, RZ ;  /* 0x00000004150c7824 */ /* 0x000fe200078e00ff */
[----:B------:R-:W-:Y:S01]  /*4960*/  IADD3 R3, PT, PT, R3, 0x1, RZ ;  /* 0x0000000103037810 */ /* 0x000fe20007ffe0ff */
[----:B------:R-:W-:Y:S02]  /*4970*/  UIADD3 UR4, UP0, UPT, UR4, 0x4, URZ ;  /* 0x0000000404047890 */ /* 0x000fe4000ff1e0ff */
[----:B------:R-:W-:Y:S01]  /*4980*/  IMAD R13, R12, 0x8, R1 ;  /* 0x000000080c0d7824 */ /* 0x000fe200078e0201 */
[----:B------:R-:W-:Y:S01]  /*4990*/  ISETP.NE.AND P0, PT, R3, RZ, PT ;  /* 0x000000ff0300720c */ /* 0x000fe20003f05270 */
[----:B------:R-:W-:-:S03]  /*49a0*/  UIADD3.X UR5, UPT, UPT, URZ, UR5, URZ, UP0, !UPT ;  /* 0x00000005ff057290 */ /* 0x000fc600087fe4ff */
[----:B------:R1:W-:Y:S04]  /*49b0*/  STL.128 [R13], R8 ;  /* 0x000000080d007387 */ /* 0x0003e80000100c00 */
[----:B------:R1:W-:Y:S05]  /*49c0*/  STL.128 [R13+0x10], R4 ;  /* 0x000010040d007387 */ /* 0x0003ea0000100c00 */
[----:B------:R-:W-:Y:S05]  /*49d0*/  @P0 BRA `(.L_x_38) ;  /* 0xffffffb8008c0947 */ /* 0x000fea000383ffff */
.L_x_0:
[----:B------:R-:W2:Y:S01]  /*49e0*/  LDCU UR6, c[0x0][0x3e0] ;  /* 0x00007c00ff0677ac */ /* 0x000ea20008000800 */
        /* <DEDUP_REMOVED lines=8> */
[----:B--2---:R-:W-:-:S09]  /*4a70*/  UISETP.GE.AND UP0, UPT, UR6, 0x1, UPT ;  /* 0x000000010600788c */ /* 0x004fd2000bf06270 */
[----:B------:R-:W-:Y:S05]  /*4a80*/  BRA.U !UP0, `(.L_x_39) ;  /* 0x0000000908d87547 */ /* 0x000fea000b800000 */
[----:B------:R-:W-:Y:S01]  /*4a90*/  UISETP.GE.U32.AND UP1, UPT, UR6, 0x8, UPT ;  /* 0x000000080600788c */ /* 0x000fe2000bf26070 */
[----:B------:R-:W-:Y:S01]  /*4aa0*/  IMAD.MOV.U32 R3, RZ, RZ, RZ ;  /* 0x000000ffff037224 */ /* 0x000fe200078e00ff */
[----:B------:R-:W-:Y:S01]  /*4ab0*/  ULOP3.LUT UR7, UR6, 0x7, URZ, 0xc0, !UPT ;  /* 0x0000000706077892 */ /* 0x000fe2000f8ec0ff */
[----:B------:R-:W-:Y:S02]  /*4ac0*/  IMAD.MOV.U32 R26, RZ, RZ, 0x0 ;  /* 0x00000000ff1a7424 */ /* 0x000fe400078e00ff */
[----:B------:R-:W-:Y:S01]  /*4ad0*/  IMAD.MOV.U32 R27, RZ, RZ, 0x3ff00000 ;  /* 0x3ff00000ff1b7424 */ /* 0x000fe200078e00ff */
[----:B------:R-:W-:-:S03]  /*4ae0*/  UISETP.NE.AND UP0, UPT, UR7, URZ, UPT ;  /* 0x000000ff0700728c */ /* 0x000fc6000bf05270 */
[----:B------:R-:W-:Y:S08]  /*4af0*/  BRA.U !UP1, `(.L_x_40) ;  /* 0x0000000509747547 */ /* 0x000ff0000b800000 */
[----:B------:R-:W2:Y:S01]  /*4b00*/  LDCU.64 UR4, c[0x0][0x3d8] ;  /* 0x00007b00ff0477ac */ /* 0x000ea20008000a00 */
[----:B------:R-:W-:Y:S02]  /*4b10*/  HFMA2 R26, -RZ, RZ, 0, 0 ;  /* 0x00000000ff1a7431 */ /* 0x000fe400000001ff */
[----:B------:R-:W-:Y:S02]  /*4b20*/  IMAD.MOV.U32 R27, RZ, RZ, 0x3ff00000 ;  /* 0x3ff00000ff1b7424 */ /* 0x000fe400078e00ff */
[----:B------:R-:W-:Y:S01]  /*4b30*/  HFMA2 R29, -RZ, RZ, 1.984375, 0 ;  /* 0x3ff00000ff1d7431 */ /* 0x000fe200000001ff */
[----:B------:R-:W-:Y:S01]  /*4b40*/  ULOP3.LUT UR8, UR6, 0x7ffffff8, URZ, 0xc0, !UPT ;  /* 0x7ffffff806087892 */ /* 0x000fe2000f8ec0ff */
[----:B------:R-:W-:Y:S01]  /*4b50*/  IMAD.MOV.U32 R24, RZ, RZ, 0x0 ;  /* 0x00000000ff187424 */ /* 0x000fe200078e00ff */
[----:B------:R-:W-:Y:S01]  /*4b60*/  MOV R30, 0x0 ;  /* 0x00000000001e7802 */ /* 0x000fe20000000f00 */
[----:B------:R-:W-:Y:S01]  /*4b70*/  IMAD.MOV.U32 R25, RZ, RZ, 0x3ff00000 ;  /* 0x3ff00000ff197424 */ /* 0x000fe200078e00ff */
[----:B------:R-:W-:Y:S01]  /*4b80*/  UIADD3 UR9, UPT, UPT, -UR8, URZ, URZ ;  /* 0x000000ff08097290 */ /* 0x000fe2000fffe1ff */
[----:B------:R-:W-:-:S02]  /*4b90*/  IMAD.MOV.U32 R31, RZ, RZ, 0x3ff00000 ;  /* 0x3ff00000ff1f7424 */ /* 0x000fc400078e00ff */
[----:B------:R-:W-:Y:S02]  /*4ba0*/  IMAD.MOV.U32 R28, RZ, RZ, 0x0 ;  /* 0x00000000ff1c7424 */ /* 0x000fe400078e00ff */
[----:B------:R-:W-:Y:S01]  /*4bb0*/  IMAD.U32 R3, RZ, RZ, UR8 ;  /* 0x00000008ff037e24 */ /* 0x000fe2000f8e00ff */
[----:B--2---:R-:W-:-:S04]  /*4bc0*/  UIADD3 UR4, UP1, UPT, UR4, 0x10, URZ ;  /* 0x0000001004047890 */ /* 0x004fc8000ff3e0ff */
[----:B------:R-:W-:Y:S02]  /*4bd0*/  UIADD3.X UR5, UPT, UPT, URZ, UR5, URZ, UP1, !UPT ;  /* 0x00000005ff057290 */ /* 0x000fe40008ffe4ff */
[----:B------:R-:W-:-:S04]  /*4be0*/  IMAD.U32 R32, RZ, RZ, UR4 ;  /* 0x00000004ff207e24 */ /* 0x000fc8000f8e00ff */
[----:B------:R-:W-:-:S07]  /*4bf0*/  MOV R33, UR5 ;  /* 0x0000000500217c02 */ /* 0x000fce0008000f00 */
.L_x_41:
[----:B-1----:R-:W2:Y:S04]  /*4c00*/  LDG.E R4, desc[UR10][R32.64+-0x10] ;  /* 0xfffff00a20047981 */ /* 0x002ea8000c1e1900 */
[----:B------:R-:W3:Y:S04]  /*4c10*/  LDG.E R5, desc[UR10][R32.64+-0xc] ;  /* 0xfffff40a20057981 */ /* 0x000ee8000c1e1900 */
[----:B------:R-:W4:Y:S04]  /*4c20*/  LDG.E R6, desc[UR10][R32.64+-0x8] ;  /* 0xfffff80a20067981 */ /* 0x000f28000c1e1900 */
[----:B------:R-:W5:Y:S04]  /*4c30*/  LDG.E R20, desc[UR10][R32.64+-0x4] ;  /* 0xfffffc0a20147981 */ /* 0x000f68000c1e1900 */
[----:B------:R-:W5:Y:S01]  /*4c40*/  LDG.E R21, desc[UR10][R32.64] ;  /* 0x0000000a20157981 */ /* 0x000f62000c1e1900 */
[----:B--2---:R-:W-:-:S04]  /*4c50*/  IMAD.SHL.U32 R4, R4, 0x4, RZ ;  /* 0x0000000404047824 */ /* 0x004fc800078e00ff */
[----:B0-----:R-:W-:Y:S01]  /*4c60*/  IMAD R23, R4, 0x8, R1 ;  /* 0x0000000804177824 */ /* 0x001fe200078e0201 */
[----:B---3--:R-:W-:-:S04]  /*4c70*/  SHF.L.U32 R4, R5, 0x2, RZ ;  /* 0x0000000205047819 */ /* 0x008fc800000006ff */
[----:B------:R-:W2:Y:S01]  /*4c80*/  LDL.128 R8, [R23] ;  /* 0x0000000017087983 */ /* 0x000ea20000100c00 */
[----:B------:R-:W-:-:S03]  /*4c90*/  IMAD R34, R4, 0x8, R1 ;  /* 0x0000000804227824 */ /* 0x000fc600078e0201 */
[----:B------:R-:W3:Y:S04]  /*4ca0*/  LDL.128 R12, [R23+0x10] ;  /* 0x00001000170c7983 */ /* 0x000ee80000100c00 */
[----:B------:R-:W3:Y:S01]  /*4cb0*/  LDL.128 R16, [R34] ;  /* 0x0000000022107983 */ /* 0x000ee20000100c00 */
[----:B----4-:R-:W-:Y:S02]  /*4cc0*/  IMAD.SHL.U32 R6, R6, 0x4, RZ ;  /* 0x0000000406067824 */ /* 0x010fe400078e00ff */
[----:B-----5:R-:W-:Y:S01]  /*4cd0*/  IMAD.SHL.U32 R20, R20, 0x4, RZ ;  /* 0x0000000414147824 */ /* 0x020fe200078e00ff */
[----:B------:R-:W4:Y:S02]  /*4ce0*/  LDG.E R23, desc[UR10][R32.64+0x4] ;  /* 0x0000040a20177981 */ /* 0x000f24000c1e1900 */
[----:B------:R-:W-:-:S02]  /*4cf0*/  LEA R22, R6, R1, 0x3 ;  /* 0x0000000106167211 */ /* 0x000fc400078e18ff */
[----:B------:R-:W5:Y:S01]  /*4d00*/  LDL.128 R4, [R34+0x10] ;  /* 0x0000100022047983 */ /* 0x000f620000100c00 */
[----:B------:R-:W-:Y:S01]  /*4d10*/  IMAD R20, R20, 0x8, R1 ;  /* 0x0000000814147824 */ /* 0x000fe200078e0201 */
[----:B--2---:R-:W-:Y:S02]  /*4d20*/  DMUL R28, R8, R28 ;  /* 0x0000001c081c7228 */ /* 0x004fe40000000000 */
[----:B------:R-:W-:Y:S01]  /*4d30*/  DMUL R30, R10, R30 ;  /* 0x0000001e0a1e7228 */ /* 0x000fe20000000000 */
[----:B------:R-:W2:Y:S01]  /*4d40*/  LDL.128 R8, [R22] ;  /* 0x0000000016087983 */ /* 0x000ea20000100c00 */
[----:B---3--:R-:W-:-:S04]  /*4d50*/  DMUL R24, R12, R24 ;  /* 0x000000180c187228 */ /* 0x008fc80000000000 */
[----:B------:R-:W-:Y:S02]  /*4d60*/  DMUL R28, R28, R16 ;  /* 0x000000101c1c7228 */ /* 0x000fe40000000000 */
[----:B------:R-:W-:Y:S01]  /*4d70*/  DMUL R30, R30, R18 ;  /* 0x000000121e1e7228 */ /* 0x000fe20000000000 */
[----:B------:R-:W3:Y:S01]  /*4d80*/  LDL.128 R16, [R20] ;  /* 0x0000000014107983 */ /* 0x000ee20000100c00 */
[----:B------:R-:W-:-:S03]  /*4d90*/  DMUL R26, R14, R26 ;  /* 0x0000001a0e1a7228 */ /* 0x000fc60000000000 */
[----:B------:R-:W4:Y:S01]  /*4da0*/  LDL.128 R12, [R22+0x10] ;  /* 0x00001000160c7983 */ /* 0x000f220000100c00 */
[----:B-----5:R-:W-:Y:S01]  /*4db0*/  DMUL R24, R24, R4 ;  /* 0x0000000418187228 */ /* 0x020fe20000000000 */
[----:B------:R-:W-:Y:S02]  /*4dc0*/  SHF.L.U32 R34, R21, 0x2, RZ ;  /* 0x0000000215227819 */ /* 0x000fe400000006ff */
[----:B------:R-:W5:Y:S01]  /*4dd0*/  LDG.E R21, desc[UR10][R32.64+0x8] ;  /* 0x0000080a20157981 */ /* 0x000f62000c1e1900 */
[----:B------:R-:W-:-:S03]  /*4de0*/  DMUL R26, R26, R6 ;  /* 0x000000061a1a7228 */ /* 0x000fc60000000000 */
[----:B------:R-:W5:Y:S01]  /*4df0*/  LDL.128 R4, [R20+0x10] ;  /* 0x0000100014047983 */ /* 0x000f620000100c00 */
[----:B------:R-:W-:-:S03]  /*4e00*/  IMAD R34, R34, 0x8, R1 ;  /* 0x0000000822227824 */ /* 0x000fc600078e0201 */
[----:B------:R-:W5:Y:S01]  /*4e10*/  LDG.E R22, desc[UR10][R32.64+0xc] ;  /* 0x00000c0a20167981 */ /* 0x000f62000c1e1900 */
[----:B--2---:R-:W-:Y:S02]  /*4e20*/  DMUL R28, R28, R8 ;  /* 0x000000081c1c7228 */ /* 0x004fe40000000000 */
[----:B------:R-:W-:Y:S01]  /*4e30*/  DMUL R30, R30, R10 ;  /* 0x0000000a1e1e7228 */ /* 0x000fe20000000000 */
[----:B------:R-:W2:Y:S05]  /*4e40*/  LDL.128 R8, [R34] ;  /* 0x0000000022087983 */ /* 0x000eaa0000100c00 */
[----:B---3--:R-:W-:Y:S01]  /*4e50*/  DMUL R28, R28, R16 ;  /* 0x000000101c1c7228 */ /* 0x008fe20000000000 */
[----:B----4-:R-:W-:Y:S01]  /*4e60*/  IMAD.SHL.U32 R16, R23, 0x4, RZ ;  /* 0x0000000417107824 */ /* 0x010fe200078e00ff */
[----:B------:R-:W-:-:S02]  /*4e70*/  DMUL R24, R24, R12 ;  /* 0x0000000c18187228 */ /* 0x000fc40000000000 */
[----:B------:R-:W-:Y:S01]  /*4e80*/  DMUL R26, R26, R14 ;  /* 0x0000000e1a1a7228 */ /* 0x000fe20000000000 */
[----:B------:R0:W3:Y:S01]  /*4e90*/  LDL.128 R12, [R34+0x10] ;  /* 0x00001000220c7983 */ /* 0x0000e20000100c00 */
[----:B------:R-:W-:Y:S01]  /*4ea0*/  LEA R23, R16, R1, 0x3 ;  /* 0x0000000110177211 */ /* 0x000fe200078e18ff */
[----:B------:R-:W-:-:S04]  /*4eb0*/  DMUL R30, R30, R18 ;  /* 0x000000121e1e7228 */ /* 0x000fc80000000000 */
[----:B------:R-:W4:Y:S01]  /*4ec0*/  LDL.128 R16, [R23] ;  /* 0x0000000017107983 */ /* 0x000f220000100c00 */
[----:B-----5:R-:W-:Y:S01]  /*4ed0*/  DMUL R24, R24, R4 ;  /* 0x0000000418187228 */ /* 0x020fe20000000000 */
[----:B------:R-:W-:Y:S01]  /*4ee0*/  IMAD.SHL.U32 R4, R21, 0x4, RZ ;  /* 0x0000000415047824 */ /* 0x000fe200078e00ff */
[----:B------:R-:W-:-:S03]  /*4ef0*/  DMUL R26, R26, R6 ;  /* 0x000000061a1a7228 */ /* 0x000fc60000000000 */
[----:B------:R-:W-:Y:S02]  /*4f00*/  IMAD R35, R4, 0x8, R1 ;  /* 0x0000000804237824 */ /* 0x000fe400078e0201 */
[----:B------:R-:W5:Y:S01]  /*4f10*/  LDL.128 R4, [R23+0x10] ;  /* 0x0000100017047983 */ /* 0x000f620000100c00 */
[----:B------:R-:W-:-:S05]  /*4f20*/  SHF.L.U32 R22, R22, 0x2, RZ ;  /* 0x0000000216167819 */ /* 0x000fca00000006ff */
[----:B0-----:R-:W-:-:S05]  /*4f30*/  IMAD R34, R22, 0x8, R1 ;  /* 0x0000000816227824 */ /* 0x001fca00078e0201 */
[----:B------:R-:W5:Y:S01]  /*4f40*/  LDL.128 R20, [R34+0x10] ;  /* 0x0000100022147983 */ /* 0x000f620000100c00 */
[----:B--2---:R-:W-:Y:S02]  /*4f50*/  DMUL R28, R28, R8 ;  /* 0x000000081c1c7228 */ /* 0x004fe40000000000 */
[----:B------:R-:W-:Y:S01]  /*4f60*/  DMUL R30, R30, R10 ;  /* 0x0000000a1e1e7228 */ /* 0x000fe20000000000 */
[----:B------:R-:W2:Y:S01]  /*4f70*/  LDL.128 R8, [R35] ;  /* 0x0000000023087983 */ /* 0x000ea20000100c00 */
[----:B---3--:R-:W-:Y:S02]  /*4f80*/  DMUL R24, R24, R12 ;  /* 0x0000000c18187228 */ /* 0x008fe40000000000 */
[----:B------:R-:W-:Y:S01]  /*4f90*/  DMUL R26, R26, R14 ;  /* 0x0000000e1a1a7228 */ /* 0x000fe20000000000 */
[----:B------:R-:W3:Y:S01]  /*4fa0*/  LDL.128 R12, [R35+0x10] ;  /* 0x00001000230c7983 */ /* 0x000ee20000100c00 */
[----:B----4-:R-:W-:Y:S02]  /*4fb0*/  DMUL R28, R28, R16 ;  /* 0x000000101c1c7228 */ /* 0x010fe40000000000 */
[----:B------:R-:W-:Y:S01]  /*4fc0*/  DMUL R30, R30, R18 ;  /* 0x000000121e1e7228 */ /* 0x000fe20000000000 */
[----:B------:R-:W4:Y:S01]  /*4fd0*/  LDL.128 R16, [R34] ;  /* 0x0000000022107983 */ /* 0x000f220000100c00 */
[----:B------:R-:W-:Y:S01]  /*4fe0*/  UIADD3 UR9, UPT, UPT, UR9, 0x8, URZ ;  /* 0x0000000809097890 */ /* 0x000fe2000fffe0ff */
[----:B-----5:R-:W-:-:S02]  /*4ff0*/  DMUL R4, R24, R4 ;  /* 0x0000000418047228 */ /* 0x020fc40000000000 */
[----:B------:R-:W-:Y:S01]  /*5000*/  DMUL R6, R26, R6 ;  /* 0x000000061a067228 */ /* 0x000fe20000000000 */
[----:B------:R-:W-:Y:S01]  /*5010*/  UISETP.NE.AND UP1, UPT, UR9, URZ, UPT ;  /* 0x000000ff0900728c */ /* 0x000fe2000bf25270 */
[----:B------:R-:W-:-:S05]  /*5020*/  IADD3 R32, P0, PT, R32, 0x20, RZ ;  /* 0x0000002020207810 */ /* 0x000fca0007f1e0ff */
[----:B------:R-:W-:Y:S01]  /*5030*/  IMAD.X R33, RZ, RZ, R33, P0 ;  /* 0x000000ffff217224 */ /* 0x000fe200000e0621 */
[----:B--2---:R-:W-:Y:S02]  /*5040*/  DMUL R28, R28, R8 ;  /* 0x000000081c1c7228 */ /* 0x004fe40000000000 */
[----:B------:R-:W-:Y:S02]  /*5050*/  DMUL R30, R30, R10 ;  /* 0x0000000a1e1e7228 */ /* 0x000fe40000000000 */
[----:B---3--:R-:W-:Y:S02]  /*5060*/  DMUL R4, R4, R12 ;  /* 0x0000000c04047228 */ /* 0x008fe40000000000 */
[----:B------:R-:W-:Y:S02]  /*5070*/  DMUL R6, R6, R14 ;  /* 0x0000000e06067228 */ /* 0x000fe40000000000 */
[----:B----4-:R-:W-:Y:S02]  /*5080*/  DMUL R28, R28, R16 ;  /* 0x000000101c1c7228 */ /* 0x010fe40000000000 */
[----:B------:R-:W-:-:S02]  /*5090*/  DMUL R30, R30, R18 ;  /* 0x000000121e1e7228 */ /* 0x000fc40000000000 */
[----:B------:R-:W-:Y:S02]  /*50a0*/  DMUL R24, R4, R20 ;  /* 0x0000001404187228 */ /* 0x000fe40000000000 */
[----:B------:R-:W-:Y:S01]  /*50b0*/  DMUL R26, R6, R22 ;  /* 0x00000016061a7228 */ /* 0x000fe20000000000 */
[----:B------:R-:W-:Y:S10]  /*50c0*/  BRA.U UP1, `(.L_x_41) ;  /* 0xfffffff901cc7547 */ /* 0x000ff4000b83ffff */
.L_x_40:
[----:B------:R-:W-:Y:S05]  /*50d0*/  BRA.U !UP0, `(.L_x_39) ;  /* 0x0000000508447547 */ /* 0x000fea000b800000 */
[----:B------:R-:W-:Y:S02]  /*50e0*/  UISETP.GE.U32.AND UP0, UPT, UR7, 0x4, UPT ;  /* 0x000000040700788c */ /* 0x000fe4000bf06070 */
[----:B------:R-:W-:-:S04]  /*50f0*/  ULOP3.LUT UR5, UR6, 0x3, URZ, 0xc0, !UPT ;  /* 0x0000000306057892 */ /* 0x000fc8000f8ec0ff */
[----:B------:R-:W-:-:S03]  /*5100*/  UISETP.NE.AND UP1, UPT, UR5, URZ, UPT ;  /* 0x000000ff0500728c */ /* 0x000fc6000bf25270 */
[----:B------:R-:W-:Y:S08]  /*5110*/  BRA.U !UP0, `(.L_x_42) ;  /* 0x00000001089c7547 */ /* 0x000ff0000b800000 */
[----:B------:R-:W2:Y:S02]  /*5120*/  LDC.64 R18, c[0x0][0x3d8] ;  /* 0x0000f600ff127b82 */ /* 0x000ea40000000a00 */
[----:B--2---:R-:W-:-:S05]  /*5130*/  IMAD.WIDE.U32 R18, R3, 0x4, R18 ;  /* 0x0000000403127825 */ /* 0x004fca00078e0012 */
[----:B-1----:R-:W2:Y:S04]  /*5140*/  LDG.E R4, desc[UR10][R18.64] ;  /* 0x0000000a12047981 */ /* 0x002ea8000c1e1900 */
[----:B------:R-:W3:Y:S04]  /*5150*/  LDG.E R5, desc[UR10][R18.64+0x4] ;  /* 0x0000040a12057981 */ /* 0x000ee8000c1e1900 */
[----:B------:R-:W4:Y:S04]  /*5160*/  LDG.E R9, desc[UR10][R18.64+0x8] ;  /* 0x0000080a12097981 */ /* 0x000f28000c1e1900 */
[----:B------:R-:W5:Y:S01]  /*5170*/  LDG.E R16, desc[UR10][R18.64+0xc] ;  /* 0x00000c0a12107981 */ /* 0x000f62000c1e1900 */
[----:B--2---:R-:W-:-:S05]  /*5180*/  SHF.L.U32 R4, R4, 0x2, RZ ;  /* 0x0000000204047819 */ /* 0x004fca00000006ff */
[----:B------:R-:W-:-:S05]  /*5190*/  IMAD R17, R4, 0x8, R1 ;  /* 0x0000000804117824 */ /* 0x000fca00078e0201 */
[----:B------:R-:W2:Y:S04]  /*51a0*/  LDL.128 R12, [R17] ;  /* 0x00000000110c7983 */ /* 0x000ea80000100c00 */
[----:B0-----:R-:W2:Y:S01]  /*51b0*/  LDL.128 R20, [R17+0x10] ;  /* 0x0000100011147983 */ /* 0x001ea20000100c00 */
[----:B---3--:R-:W-:-:S05]  /*51c0*/  IMAD.SHL.U32 R4, R5, 0x4, RZ ;  /* 0x0000000405047824 */ /* 0x008fca00078e00ff */
[----:B------:R-:W-:Y:S01]  /*51d0*/  LEA R8, R4, R1, 0x3 ;  /* 0x0000000104087211 */ /* 0x000fe200078e18ff */
[----:B----4-:R-:W-:-:S04]  /*51e0*/  IMAD.SHL.U32 R32, R9, 0x4, RZ ;  /* 0x0000000409207824 */ /* 0x010fc800078e00ff */
[----:B------:R-:W3:Y:S01]  /*51f0*/  LDL.128 R4, [R8] ;  /* 0x0000000008047983 */ /* 0x000ee20000100c00 */
[----:B------:R-:W-:Y:S01]  /*5200*/  IMAD R32, R32, 0x8, R1 ;  /* 0x0000000820207824 */ /* 0x000fe200078e0201 */
[----:B-----5:R-:W-:-:S04]  /*5210*/  SHF.L.U32 R36, R16, 0x2, RZ ;  /* 0x0000000210247819 */ /* 0x020fc800000006ff */
[----:B------:R-:W4:Y:S04]  /*5220*/  LDL.128 R16, [R32+0x10] ;  /* 0x0000100020107983 */ /* 0x000f280000100c00 */
[----:B------:R-:W5:Y:S01]  /*5230*/  LDL.128 R8, [R8+0x10] ;  /* 0x0000100008087983 */ /* 0x000f620000100c00 */
[----:B------:R-:W-:Y:S01]  /*5240*/  IMAD R33, R36, 0x8, R1 ;  /* 0x0000000824217824 */ /* 0x000fe200078e0201 */
[----:B--2---:R-:W-:Y:S02]  /*5250*/  DMUL R34, R28, R12 ;  /* 0x0000000c1c227228 */ /* 0x004fe40000000000 */
[----:B------:R-:W-:Y:S01]  /*5260*/  DMUL R30, R30, R14 ;  /* 0x0000000e1e1e7228 */ /* 0x000fe20000000000 */
[----:B------:R-:W2:Y:S01]  /*5270*/  LDL.128 R12, [R32] ;  /* 0x00000000200c7983 */ /* 0x000ea20000100c00 */
[----:B------:R-:W-:-:S02]  /*5280*/  DMUL R28, R24, R20 ;  /* 0x00000014181c7228 */ /* 0x000fc40000000000 */
[----:B------:R-:W-:Y:S01]  /*5290*/  DMUL R36, R26, R22 ;  /* 0x000000161a247228 */ /* 0x000fe20000000000 */
[----:B------:R-:W2:Y:S04]  /*52a0*/  LDL.128 R20, [R33] ;  /* 0x0000000021147983 */ /* 0x000ea80000100c00 */
[----:B------:R-:W2:Y:S01]  /*52b0*/  LDL.128 R24, [R33+0x10] ;  /* 0x0000100021187983 */ /* 0x000ea20000100c00 */
[----:B---3--:R-:W-:Y:S02]  /*52c0*/  DMUL R4, R34, R4 ;  /* 0x0000000422047228 */ /* 0x008fe40000000000 */
[----:B------:R-:W-:Y:S02]  /*52d0*/  DMUL R6, R30, R6 ;  /* 0x000000061e067228 */ /* 0x000fe40000000000 */
[----:B-----5:R-:W-:-:S02]  /*52e0*/  DMUL R8, R28, R8 ;  /* 0x000000081c087228 */ /* 0x020fc40000000000 */
[----:B------:R-:W-:-:S06]  /*52f0*/  DMUL R10, R36, R10 ;  /* 0x0000000a240a7228 */ /* 0x000fcc0000000000 */
[----:B----4-:R-:W-:Y:S02]  /*5300*/  DMUL R8, R8, R16 ;  /* 0x0000001008087228 */ /* 0x010fe40000000000 */
[----:B------:R-:W-:Y:S01]  /*5310*/  DMUL R10, R10, R18 ;  /* 0x000000120a0a7228 */ /* 0x000fe20000000000 */
[----:B------:R-:W-:Y:S01]  /*5320*/  VIADD R3, R3, 0x4 ;  /* 0x0000000403037836 */ /* 0x000fe20000000000 */
[----:B--2---:R-:W-:Y:S02]  /*5330*/  DMUL R4, R4, R12 ;  /* 0x0000000c04047228 */ /* 0x004fe40000000000 */
[----:B------:R-:W-:-:S06]  /*5340*/  DMUL R6, R6, R14 ;  /* 0x0000000e06067228 */ /* 0x000fcc0000000000 */
[----:B------:R-:W-:Y:S02]  /*5350*/  DMUL R28, R4, R20 ;  /* 0x00000014041c7228 */ /* 0x000fe40000000000 */
[----:B------:R-:W-:Y:S02]  /*5360*/  DMUL R30, R6, R22 ;  /* 0x00000016061e7228 */ /* 0x000fe40000000000 */
[----:B------:R-:W-:Y:S02]  /*5370*/  DMUL R24, R8, R24 ;  /* 0x0000001808187228 */ /* 0x000fe40000000000 */
[----:B------:R-:W-:-:S11]  /*5380*/  DMUL R26, R10, R26 ;  /* 0x0000001a0a1a7228 */ /* 0x000fd60000000000 */
.L_x_42:
[----:B------:R-:W-:Y:S05]  /*5390*/  BRA.U !UP1, `(.L_x_39) ;  /* 0x0000000109947547 */ /* 0x000fea000b800000 */
[----:B------:R-:W-:Y:S02]  /*53a0*/  UISETP.NE.AND UP0, UPT, UR5, 0x1, UPT ;  /* 0x000000010500788c */ /* 0x000fe4000bf05270 */
[----:B------:R-:W-:-:S04]  /*53b0*/  ULOP3.LUT UR4, UR6, 0x1, URZ, 0xc0, !UPT ;  /* 0x0000000106047892 */ /* 0x000fc8000f8ec0ff */
[----:B------:R-:W-:-:S03]  /*53c0*/  UISETP.NE.U32.AND UP1, UPT, UR4, 0x1, UPT ;  /* 0x000000010400788c */ /* 0x000fc6000bf25070 */
[----:B------:R-:W-:Y:S08]  /*53d0*/  BRA.U !UP0, `(.L_x_43) ;  /* 0x0000000108547547 */ /* 0x000ff0000b800000 */
[----:B-1----:R-:W1:Y:S02]  /*53e0*/  LDC.64 R4, c[0x0][0x3d8] ;  /* 0x0000f600ff047b82 */ /* 0x002e640000000a00 */
[----:B-1----:R-:W-:-:S05]  /*53f0*/  IMAD.WIDE.U32 R20, R3, 0x4, R4 ;  /* 0x0000000403147825 */ /* 0x002fca00078e0004 */
[----:B------:R-:W2:Y:S04]  /*5400*/  LDG.E R4, desc[UR10][R20.64] ;  /* 0x0000000a14047981 */ /* 0x000ea8000c1e1900 */
[----:B------:R-:W3:Y:S01]  /*5410*/  LDG.E R5, desc[UR10][R20.64+0x4] ;  /* 0x0000040a14057981 */ /* 0x000ee2000c1e1900 */
[----:B--2---:R-:W-:Y:S01]  /*5420*/  SHF.L.U32 R4, R4, 0x2, RZ ;  /* 0x0000000204047819 */ /* 0x004fe200000006ff */
[----:B---3--:R-:W-:-:S04]  /*5430*/  IMAD.SHL.U32 R12, R5, 0x4, RZ ;  /* 0x00000004050c7824 */ /* 0x008fc800078e00ff */
[----:B0-----:R-:W-:-:S05]  /*5440*/  IMAD R22, R4, 0x8, R1 ;  /* 0x0000000804167824 */ /* 0x001fca00078e0201 */
[----:B------:R-:W2:Y:S01]  /*5450*/  LDL.128 R4, [R22] ;  /* 0x0000000016047983 */ /* 0x000ea20000100c00 */
[----:B------:R-:W-:-:S03]  /*5460*/  LEA R23, R12, R1, 0x3 ;  /* 0x000000010c177211 */ /* 0x000fc600078e18ff */
[----:B------:R-:W3:Y:S04]  /*5470*/  LDL.128 R8, [R22+0x10] ;  /* 0x0000100016087983 */ /* 0x000ee80000100c00 */
[----:B------:R-:W4:Y:S04]  /*5480*/  LDL.128 R12, [R23] ;  /* 0x00000000170c7983 */ /* 0x000f280000100c00 */
[----:B------:R-:W5:Y:S01]  /*5490*/  LDL.128 R16, [R23+0x10] ;  /* 0x0000100017107983 */ /* 0x000f620000100c00 */
[----:B------:R-:W-:Y:S01]  /*54a0*/  VIADD R3, R3, 0x2 ;  /* 0x0000000203037836 */ /* 0x000fe20000000000 */
[----:B--2---:R-:W-:-:S02]  /*54b0*/  DMUL R4, R28, R4 ;  /* 0x000000041c047228 */ /* 0x004fc40000000000 */
[----:B------:R-:W-:Y:S02]  /*54c0*/  DMUL R6, R30, R6 ;  /* 0x000000061e067228 */ /* 0x000fe40000000000 */
[----:B---3--:R-:W-:Y:S02]  /*54d0*/  DMUL R8, R24, R8 ;  /* 0x0000000818087228 */ /* 0x008fe40000000000 */
[----:B------:R-:W-:Y:S02]  /*54e0*/  DMUL R10, R26, R10 ;  /* 0x0000000a1a0a7228 */ /* 0x000fe40000000000 */
[----:B----4-:R-:W-:Y:S02]  /*54f0*/  DMUL R28, R4, R12 ;  /* 0x0000000c041c7228 */ /* 0x010fe40000000000 */
[----:B------:R-:W-:Y:S02]  /*5500*/  DMUL R30, R6, R14 ;  /* 0x0000000e061e7228 */ /* 0x000fe40000000000 */
[----:B-----5:R-:W-:-:S02]  /*5510*/  DMUL R24, R8, R16 ;  /* 0x0000001008187228 */ /* 0x020fc40000000000 */
[----:B------:R-:W-:-:S11]  /*5520*/  DMUL R26, R10, R18 ;  /* 0x000000120a1a7228 */ /* 0x000fd60000000000 */
.L_x_43:
[----:B------:R-:W-:Y:S05]  /*5530*/  BRA.U UP1, `(.L_x_39) ;  /* 0x00000001012c7547 */ /* 0x000fea000b800000 */
[----:B-1----:R-:W1:Y:S02]  /*5540*/  LDC.64 R8, c[0x0][0x3d8] ;  /* 0x0000f600ff087b82 */ /* 0x002e640000000a00 */
[----:B-1----:R-:W-:-:S06]  /*5550*/  IMAD.WIDE.U32 R8, R3, 0x4, R8 ;  /* 0x0000000403087825 */ /* 0x002fcc00078e0008 */
[----:B------:R-:W2:Y:S02]  /*5560*/  LDG.E R8, desc[UR10][R8.64] ;  /* 0x0000000a08087981 */ /* 0x000ea4000c1e1900 */
[----:B--2---:R-:W-:-:S05]  /*5570*/  IMAD.SHL.U32 R4, R8, 0x4, RZ ;  /* 0x0000000408047824 */ /* 0x004fca00078e00ff */
[----:B------:R-:W-:-:S05]  /*5580*/  LEA R3, R4, R1, 0x3 ;  /* 0x0000000104037211 */ /* 0x000fca00078e18ff */
[----:B------:R-:W2:Y:S04]  /*5590*/  LDL.128 R4, [R3] ;  /* 0x0000000003047983 */ /* 0x000ea80000100c00 */
[----:B------:R-:W3:Y:S01]  /*55a0*/  LDL.128 R12, [R3+0x10] ;  /* 0x00001000030c7983 */ /* 0x000ee20000100c00 */
[----:B--2---:R-:W-:Y:S02]  /*55b0*/  DMUL R28, R28, R4 ;  /* 0x000000041c1c7228 */ /* 0x004fe40000000000 */
[----:B------:R-:W-:Y:S02]  /*55c0*/  DMUL R30, R30, R6 ;  /* 0x000000061e1e7228 */ /* 0x000fe40000000000 */
[----:B---3--:R-:W-:Y:S02]  /*55d0*/  DMUL R24, R24, R12 ;  /* 0x0000000c18187228 */ /* 0x008fe40000000000 */
[----:B------:R-:W-:-:S11]  /*55e0*/  DMUL R26, R26, R14 ;  /* 0x0000000e1a1a7228 */ /* 0x000fd60000000000 */
.L_x_39:
[----:B------:R-:W2:Y:S01]  /*55f0*/  LDC R20, c[0x0][0x384] ;  /* 0x0000e100ff147b82 */ /* 0x000ea20000000800 */
[----:B------:R-:W-:Y:S02]  /*5600*/  CS2R R32, SRZ ;  /* 0x0000000000207805 */ /* 0x000fe4000001ff00 */
[----:B--2---:R-:W-:-:S13]  /*5610*/  ISETP.GE.AND P0, PT, R20, 0x1, PT ;  /* 0x000000011400780c */ /* 0x004fda0003f06270 */
[----:B------:R-:W-:Y:S05]  /*5620*/  @!P0 BRA `(.L_x_44) ;  /* 0x00000004003c8947 */ /* 0x000fea0003800000 */
[C---:B------:R-:W-:Y:S01]  /*5630*/  ISETP.GE.U32.AND P0, PT, R20.reuse, 0x10, PT ;  /* 0x000000101400780c */ /* 0x040fe20003f06070 */
[----:B------:R-:W-:Y:S01]  /*5640*/  IMAD.MOV.U32 R3, RZ, RZ, RZ ;  /* 0x000000ffff037224 */ /* 0x000fe200078e00ff */
[----:B------:R-:W-:Y:S02]  /*5650*/  LOP3.LUT R21, R20, 0xf, RZ, 0xc0, !PT ;  /* 0x0000000f14157812 */ /* 0x000fe400078ec0ff */
[----:B------:R-:W-:Y:S02]  /*5660*/  CS2R R32, SRZ ;  /* 0x0000000000207805 */ /* 0x000fe4000001ff00 */
[----:B------:R-:W-:-:S07]  /*5670*/  ISETP.NE.AND P1, PT, R21, RZ, PT ;  /* 0x000000ff1500720c */ /* 0x000fce0003f25270 */
[----:B------:R-:W-:Y:S06]  /*5680*/  @!P0 BRA `(.L_x_45) ;  /* 0x0000000000808947 */ /* 0x000fec0003800000 */
[----:B------:R-:W-:Y:S01]  /*5690*/  LOP3.LUT R3, R20, 0x7ffffff0, RZ, 0xc0, !PT ;  /* 0x7ffffff014037812 */ /* 0x000fe200078ec0ff */
[----:B0-----:R-:W-:Y:S01]  /*56a0*/  VIADD R22, R1, 0x2040 ;  /* 0x0000204001167836 */ /* 0x001fe20000000000 */
[----:B------:R-:W-:Y:S02]  /*56b0*/  CS2R R32, SRZ ;  /* 0x0000000000207805 */ /* 0x000fe4000001ff00 */
[----:B------:R-:W-:-:S07]  /*56c0*/  IADD3 R23, PT, PT, -R3, RZ, RZ ;  /* 0x000000ff03177210 */ /* 0x000fce0007ffe1ff */
.L_x_46:
[----:B-1----:R-:W2:Y:S04]  /*56d0*/  LDL.128 R12, [R22+-0x40] ;  /* 0xffffc000160c7983 */ /* 0x002ea80000100c00 */
[----:B------:R-:W3:Y:S04]  /*56e0*/  LDL.128 R16, [R22+-0x30] ;  /* 0xffffd00016107983 */ /* 0x000ee80000100c00 */
[----:B------:R-:W4:Y:S04]  /*56f0*/  LDL.128 R4, [R22+-0x20] ;  /* 0xffffe00016047983 */ /* 0x000f280000100c00 */
[----:B------:R-:W5:Y:S01]  /*5700*/  LDL.128 R8, [R22+-0x10] ;  /* 0xfffff00016087983 */ /* 0x000f620000100c00 */
[----:B--2---:R-:W-:-:S08]  /*5710*/  DADD R32, R12, R32 ;  /* 0x000000000c207229 */ /* 0x004fd00000000020 */
[----:B------:R-:W-:Y:S01]  /*5720*/  DADD R32, R14, R32 ;  /* 0x000000000e207229 */ /* 0x000fe20000000020 */
[----:B------:R-:W2:Y:S07]  /*5730*/  LDL.128 R12, [R22] ;  /* 0x00000000160c7983 */ /* 0x000eae0000100c00 */
[----:B---3--:R-:W-:-:S08]  /*5740*/  DADD R32, R32, R16 ;  /* 0x0000000020207229 */ /* 0x008fd00000000010 */
[----:B------:R-:W-:Y:S01]  /*5750*/  DADD R32, R18, R32 ;  /* 0x0000000012207229 */ /* 0x000fe20000000020 */
[----:B------:R-:W3:Y:S07]  /*5760*/  LDL.128 R16, [R22+0x10] ;  /* 0x0000100016107983 */ /* 0x000eee0000100c00 */
[----:B----4-:R-:W-:-:S08]  /*5770*/  DADD R32, R32, R4 ;  /* 0x0000000020207229 */ /* 0x010fd00000000004 */
[----:B------:R-:W-:Y:S01]  /*5780*/  DADD R32, R6, R32 ;  /* 0x0000000006207229 */ /* 0x000fe20000000020 */
[----:B------:R-:W4:Y:S07]  /*5790*/  LDL.128 R4, [R22+0x20] ;  /* 0x0000200016047983 */ /* 0x000f2e0000100c00 */
[----:B-----5:R-:W-:-:S08]  /*57a0*/  DADD R32, R32, R8 ;  /* 0x0000000020207229 */ /* 0x020fd00000000008 */
[----:B------:R-:W-:Y:S01]  /*57b0*/  DADD R32, R10, R32 ;  /* 0x000000000a207229 */ /* 0x000fe20000000020 */
[----:B------:R0:W5:Y:S01]  /*57c0*/  LDL.128 R8, [R22+0x30] ;  /* 0x0000300016087983 */ /* 0x0001620000100c00 */
[----:B------:R-:W-:-:S05]  /*57d0*/  VIADD R23, R23, 0x10 ;  /* 0x0000001017177836 */ /* 0x000fca0000000000 */
[----:B------:R-:W-:Y:S01]  /*57e0*/  ISETP.NE.AND P0, PT, R23, RZ, PT ;  /* 0x000000ff1700720c */ /* 0x000fe20003f05270 */
[----:B0-----:R-:W-:Y:S01]  /*57f0*/  VIADD R22, R22, 0x80 ;  /* 0x0000008016167836 */ /* 0x001fe20000000000 */
[----:B--2---:R-:W-:-:S08]  /*5800*/  DADD R12, R32, R12 ;  /* 0x00000000200c7229 */ /* 0x004fd0000000000c */
[----:B------:R-:W-:-:S08]  /*5810*/  DADD R12, R14, R12 ;  /* 0x000000000e0c7229 */ /* 0x000fd0000000000c */
[----:B---3--:R-:W-:-:S08]  /*5820*/  DADD R12, R12, R16 ;  /* 0x000000000c0c7229 */ /* 0x008fd00000000010 */
[----:B------:R-:W-:-:S08]  /*5830*/  DADD R12, R18, R12 ;  /* 0x00000000120c7229 */ /* 0x000fd0000000000c */
[----:B----4-:R-:W-:-:S08]  /*5840*/  DADD R4, R12, R4 ;  /* 0x000000000c047229 */ /* 0x010fd00000000004 */
[----:B------:R-:W-:-:S08]  /*5850*/  DADD R4, R6, R4 ;  /* 0x0000000006047229 */ /* 0x000fd00000000004 */
[----:B-----5:R-:W-:-:S08]  /*5860*/  DADD R4, R4, R8 ;  /* 0x0000000004047229 */ /* 0x020fd00000000008 */
[----:B------:R-:W-:Y:S01]  /*5870*/  DADD R32, R10, R4 ;  /* 0x000000000a207229 */ /* 0x000fe20000000004 */
[----:B------:R-:W-:Y:S10]  /*5880*/  @P0 BRA `(.L_x_46) ;  /* 0xfffffffc00900947 */ /* 0x000ff4000383ffff */
.L_x_45:
[----:B------:R-:W-:Y:S05]  /*5890*/  @!P1 BRA `(.L_x_44) ;  /* 0x0000000000a09947 */ /* 0x000fea0003800000 */
[----:B------:R-:W-:Y:S02]  /*58a0*/  ISETP.GE.U32.AND P0, PT, R21, 0x8, PT ;  /* 0x000000081500780c */ /* 0x000fe40003f06070 */
[----:B0-----:R-:W-:-:S04]  /*58b0*/  LOP3.LUT R22, R20, 0x7, RZ, 0xc0, !PT ;  /* 0x0000000714167812 */ /* 0x001fc800078ec0ff */
[----:B------:R-:W-:-:S07]  /*58c0*/  ISETP.NE.AND P1, PT, R22, RZ, PT ;  /* 0x000000ff1600720c */ /* 0x000fce0003f25270 */
[----:B------:R-:W-:Y:S06]  /*58d0*/  @!P0 BRA `(.L_x_47) ;  /* 0x0000000000388947 */ /* 0x000fec0003800000 */
[----:B------:R-:W-:-:S05]  /*58e0*/  LEA R21, R3, R2, 0x3 ;  /* 0x0000000203157211 */ /* 0x000fca00078e18ff */
[----:B-1----:R-:W2:Y:S04]  /*58f0*/  LDL.128 R4, [R21] ;  /* 0x0000000015047983 */ /* 0x002ea80000100c00 */
[----:B------:R-:W3:Y:S04]  /*5900*/  LDL.128 R8, [R21+0x10] ;  /* 0x0000100015087983 */ /* 0x000ee80000100c00 */
[----:B------:R-:W4:Y:S04]  /*5910*/  LDL.128 R12, [R21+0x20] ;  /* 0x00002000150c7983 */ /* 0x000f280000100c00 */
[----:B------:R-:W5:Y:S01]  /*5920*/  LDL.128 R16, [R21+0x30] ;  /* 0x0000300015107983 */ /* 0x000f620000100c00 */
[----:B------:R-:W-:Y:S01]  /*5930*/  VIADD R3, R3, 0x8 ;  /* 0x0000000803037836 */ /* 0x000fe20000000000 */
[----:B--2---:R-:W-:-:S08]  /*5940*/  DADD R4, R32, R4 ;  /* 0x0000000020047229 */ /* 0x004fd00000000004 */
[----:B------:R-:W-:-:S08]  /*5950*/  DADD R4, R4, R6 ;  /* 0x0000000004047229 */ /* 0x000fd00000000006 */
[----:B---3--:R-:W-:-:S08]  /*5960*/  DADD R4, R4, R8 ;  /* 0x0000000004047229 */ /* 0x008fd00000000008 */
[----:B------:R-:W-:-:S08]  /*5970*/  DADD R4, R4, R10 ;  /* 0x0000000004047229 */ /* 0x000fd0000000000a */
[----:B----4-:R-:W-:-:S08]  /*5980*/  DADD R4, R4, R12 ;  /* 0x0000000004047229 */ /* 0x010fd0000000000c */
[----:B------:R-:W-:-:S08]  /*5990*/  DADD R4, R4, R14 ;  /* 0x0000000004047229 */ /* 0x000fd0000000000e */
[----:B-----5:R-:W-:-:S08]  /*59a0*/  DADD R4, R4, R16 ;  /* 0x0000000004047229 */ /* 0x020fd00000000010 */
[----:B------:R-:W-:-:S11]  /*59b0*/  DADD R32, R4, R18 ;  /* 0x0000000004207229 */ /* 0x000fd60000000012 */
.L_x_47:
[----:B------:R-:W-:Y:S05]  /*59c0*/  @!P1 BRA `(.L_x_44) ;  /* 0x0000000000549947 */ /* 0x000fea0003800000 */
[----:B------:R-:W-:Y:S02]  /*59d0*/  ISETP.GE.U32.AND P0, PT, R22, 0x4, PT ;  /* 0x000000041600780c */ /* 0x000fe40003f06070 */
[----:B------:R-:W-:-:S04]  /*59e0*/  LOP3.LUT R20, R20, 0x3, RZ, 0xc0, !PT ;  /* 0x0000000314147812 */ /* 0x000fc800078ec0ff */
[----:B------:R-:W-:-:S07]  /*59f0*/  ISETP.NE.AND P1, PT, R20, RZ, PT ;  /* 0x000000ff1400720c */ /* 0x000fce0003f25270 */
[----:B------:R-:W-:Y:S06]  /*5a00*/  @!P0 BRA `(.L_x_48) ;  /* 0x0000000000208947 */ /* 0x000fec0003800000 */
[----:B------:R-:W-:-:S05]  /*5a10*/  IMAD R12, R3, 0x8, R2 ;  /* 0x00000008030c7824 */ /* 0x000fca00078e0202 */
[----:B-1----:R-:W2:Y:S04]  /*5a20*/  LDL.128 R4, [R12] ;  /* 0x000000000c047983 */ /* 0x002ea80000100c00 */
[----:B------:R-:W3:Y:S01]  /*5a30*/  LDL.128 R8, [R12+0x10] ;  /* 0x000010000c087983 */ /* 0x000ee20000100c00 */
[----:B------:R-:W-:Y:S01]  /*5a40*/  IADD3 R3, PT, PT, R3, 0x4, RZ ;  /* 0x0000000403037810 */ /* 0x000fe20007ffe0ff */
[----:B--2---:R-:W-:-:S08]  /*5a50*/  DADD R4, R32, R4 ;  /* 0x0000000020047229 */ /* 0x004fd00000000004 */
[----:B------:R-:W-:-:S08]  /*5a60*/  DADD R4, R4, R6 ;  /* 0x0000000004047229 */ /* 0x000fd00000000006 */
[----:B---3--:R-:W-:-:S08]  /*5a70*/  DADD R4, R4, R8 ;  /* 0x0000000004047229 */ /* 0x008fd00000000008 */
[----:B------:R-:W-:-:S11]  /*5a80*/  DADD R32, R4, R10 ;  /* 0x0000000004207229 */ /* 0x000fd6000000000a */
.L_x_48:
[----:B------:R-:W-:Y:S05]  /*5a90*/  @!P1 BRA `(.L_x_44) ;  /* 0x0000000000209947 */ /* 0x000fea0003800000 */
[----:B-1----:R-:W-:Y:S02]  /*5aa0*/  IMAD R5, R3, 0x8, R2 ;  /* 0x0000000803057824 */ /* 0x002fe400078e0202 */
[----:B------:R-:W-:-:S07]  /*5ab0*/  IMAD.MOV R4, RZ, RZ, -R20 ;  /* 0x000000ffff047224 */ /* 0x000fce00078e0a14 */
.L_x_49:
[----:B------:R0:W2:Y:S01]  /*5ac0*/  LDL.64 R2, [R5] ;  /* 0x0000000005027983 */ /* 0x0000a20000100a00 */
[----:B------:R-:W-:-:S05]  /*5ad0*/  VIADD R4, R4, 0x1 ;  /* 0x0000000104047836 */ /* 0x000fca0000000000 */
[----:B------:R-:W-:Y:S02]  /*5ae0*/  ISETP.NE.AND P0, PT, R4, RZ, PT ;  /* 0x000000ff0400720c */ /* 0x000fe40003f05270 */
[----:B0-----:R-:W-:Y:S01]  /*5af0*/  IADD3 R5, PT, PT, R5, 0x8, RZ ;  /* 0x0000000805057810 */ /* 0x001fe20007ffe0ff */
[----:B--2---:R-:W-:-:S10]  /*5b00*/  DADD R32, R2, R32 ;  /* 0x0000000002207229 */ /* 0x004fd40000000020 */
[----:B------:R-:W-:Y:S05]  /*5b10*/  @P0 BRA `(.L_x_49) ;  /* 0xfffffffc00e80947 */ /* 0x000fea000383ffff */
.L_x_44:
[----:B-1----:R-:W1:Y:S08]  /*5b20*/  LDC.64 R4, c[0x0][0x3d0] ;  /* 0x0000f400ff047b82 */ /* 0x002e700000000a00 */
[----:B------:R-:W2:Y:S01]  /*5b30*/  LDC.64 R2, c[0x0][0x3c0] ;  /* 0x0000f000ff027b82 */ /* 0x000ea20000000a00 */
[----:B-1----:R-:W3:Y:S04]  /*5b40*/  LDG.E.64 R6, desc[UR10][R4.64] ;  /* 0x0000000a04067981 */ /* 0x002ee8000c1e1b00 */
[----:B------:R-:W4:Y:S04]  /*5b50*/  LDG.E.64 R8, desc[UR10][R4.64+0x8] ;  /* 0x0000080a04087981 */ /* 0x000f28000c1e1b00 */
[----:B------:R-:W4:Y:S04]  /*5b60*/  LDG.E.64 R10, desc[UR10][R4.64+0x10] ;  /* 0x0000100a040a7981 */ /* 0x000f28000c1e1b00 */
[----:B------:R-:W4:Y:S01]  /*5b70*/  LDG.E.64 R12, desc[UR10][R4.64+0x18] ;  /* 0x0000180a040c7981 */ /* 0x000f22000c1e1b00 */
[----:B--2---:R-:W-:Y:S01]  /*5b80*/  IMAD.WIDE R2, R0, 0x4, R2 ;  /* 0x0000000400027825 */ /* 0x004fe200078e0202 */
[----:B------:R-:W-:Y:S05]  /*5b90*/  BSSY.RECONVERGENT B0, `(.L_x_50) ;  /* 0x0000059000007945 */ /* 0x000fea0003800200 */
[----:B------:R1:W5:Y:S02]  /*5ba0*/  LDG.E R2, desc[UR10][R2.64] ;  /* 0x0000000a02027981 */ /* 0x000364000c1e1900 */
[----:B-1----:R-:W-:Y:S01]  /*5bb0*/  MOV R3, 0xfffffc01 ;  /* 0xfffffc0100037802 */ /* 0x002fe20000000f00 */
[----:B---3--:R-:W-:-:S08]  /*5bc0*/  DFMA R6, R6, R28, RZ ;  /* 0x0000001c0606722b */ /* 0x008fd000000000ff */
[----:B----4-:R-:W-:-:S08]  /*5bd0*/  DFMA R6, R8, R30, R6 ;  /* 0x0000001e0806722b */ /* 0x010fd00000000006 */
[----:B------:R-:W-:-:S08]  /*5be0*/  DFMA R6, R10, R24, R6 ;  /* 0x000000180a06722b */ /* 0x000fd00000000006 */
[----:B------:R-:W-:-:S10]  /*5bf0*/  DFMA R6, R12, R26, R6 ;  /* 0x0000001a0c06722b */ /* 0x000fd40000000006 */
[----:B------:R-:W-:Y:S01]  /*5c00*/  ISETP.GT.AND P0, PT, R7, 0xfffff, PT ;  /* 0x000fffff0700780c */ /* 0x000fe20003f04270 */
[----:B------:R-:W-:Y:S01]  /*5c10*/  IMAD.MOV.U32 R8, RZ, RZ, R6 ;  /* 0x000000ffff087224 */ /* 0x000fe200078e0006 */
[----:B------:R-:W-:Y:S01]  /*5c20*/  MOV R12, R7 ;  /* 0x00000007000c7202 */ /* 0x000fe20000000f00 */
[----:B------:R-:W-:-:S10]  /*5c30*/  IMAD.MOV.U32 R9, RZ, RZ, R7 ;  /* 0x000000ffff097224 */ /* 0x000fd400078e0007 */
[----:B------:R-:W-:Y:S01]  /*5c40*/  @!P0 DMUL R8, R8, 1.80143985094819840000e+16 ;  /* 0x4350000008088828 */ /* 0x000fe20000000000 */
[----:B------:R-:W-:-:S09]  /*5c50*/  @!P0 IMAD.MOV.U32 R3, RZ, RZ, -0x435 ;  /* 0xfffffbcbff038424 */ /* 0x000fd200078e00ff */
[----:B------:R-:W-:-:S04]  /*5c60*/  @!P0 IMAD.MOV.U32 R12, RZ, RZ, R9 ;  /* 0x000000ffff0c8224 */ /* 0x000fc800078e0009 */
[----:B------:R-:W-:-:S05]  /*5c70*/  VIADD R4, R12, 0xffffffff ;  /* 0xffffffff0c047836 */ /* 0x000fca0000000000 */
[----:B------:R-:W-:Y:S01]  /*5c80*/  ISETP.GT.U32.AND P1, PT, R4, 0x7feffffe, PT ;  /* 0x7feffffe0400780c */ /* 0x000fe20003f24070 */
[----:B------:R-:W-:Y:S01]  /*5c90*/  IMAD.MOV.U32 R4, RZ, RZ, R6 ;  /* 0x000000ffff047224 */ /* 0x000fe200078e0006 */
[----:B------:R-:W-:-:S11]  /*5ca0*/  @!P0 MOV R4, R8 ;  /* 0x0000000800048202 */ /* 0x000fd60000000f00 */
[----:B------:R-:W-:Y:S05]  /*5cb0*/  @P1 BRA `(.L_x_51) ;  /* 0x0000000400001947 */ /* 0x000fea0003800000 */
[C---:B------:R-:W-:Y:S01]  /*5cc0*/  LOP3.LUT R5, R12.reuse, 0xfffff, RZ, 0xc0, !PT ;  /* 0x000fffff0c057812 */ /* 0x040fe200078ec0ff */
[----:B------:R-:W-:Y:S01]  /*5cd0*/  IMAD.MOV.U32 R16, RZ, RZ, -0x748574fc ;  /* 0x8b7a8b04ff107424 */ /* 0x000fe200078e00ff */
[----:B------:R-:W-:Y:S01]  /*5ce0*/  MOV R6, RZ ;  /* 0x000000ff00067202 */ /* 0x000fe20000000f00 */
[----:B------:R-:W-:Y:S01]  /*5cf0*/  IMAD.MOV.U32 R17, RZ, RZ, 0x3ed0ee25 ;  /* 0x3ed0ee25ff117424 */ /* 0x000fe200078e00ff */
[----:B------:R-:W-:Y:S01]  /*5d00*/  LOP3.LUT R5, R5, 0x3ff00000, RZ, 0xfc, !PT ;  /* 0x3ff0000005057812 */ /* 0x000fe200078efcff */
[----:B------:R-:W-:Y:S01]  /*5d10*/  UMOV UR4, 0x3ae80f1e ;  /* 0x3ae80f1e00047882 */ /* 0x000fe20000000000 */
[----:B------:R-:W-:Y:S01]  /*5d20*/  UMOV UR5, 0x3eb1380b ;  /* 0x3eb1380b00057882 */ /* 0x000fe20000000000 */
[----:B------:R-:W-:Y:S01]  /*5d30*/  LEA.HI R3, R12, R3, RZ, 0xc ;  /* 0x000000030c037211 */ /* 0x000fe200078f60ff */
[----:B------:R-:W-:Y:S01]  /*5d40*/  IMAD.MOV.U32 R19, RZ, RZ, 0x43300000 ;  /* 0x43300000ff137424 */ /* 0x000fe200078e00ff */
[----:B------:R-:W-:Y:S01]  /*5d50*/  ISETP.GE.U32.AND P0, PT, R5, 0x3ff6a09f, PT ;  /* 0x3ff6a09f0500780c */ /* 0x000fe20003f06070 */
[----:B------:R-:W-:Y:S01]  /*5d60*/  UMOV UR6, 0x80000000 ;  /* 0x8000000000067882 */ /* 0x000fe20000000000 */
[----:B------:R-:W-:-:S11]  /*5d70*/  UMOV UR7, 0x43300000 ;  /* 0x4330000000077882 */ /* 0x000fd60000000000 */
[----:B------:R-:W-:Y:S01]  /*5d80*/  @P0 VIADD R7, R5, 0xfff00000 ;  /* 0xfff0000005070836 */ /* 0x000fe20000000000 */
[----:B------:R-:W-:-:S03]  /*5d90*/  @P0 IADD3 R3, PT, PT, R3, 0x1, RZ ;  /* 0x0000000103030810 */ /* 0x000fc60007ffe0ff */
[----:B------:R-:W-:Y:S01]  /*5da0*/  @P0 IMAD.MOV.U32 R5, RZ, RZ, R7 ;  /* 0x000000ffff050224 */ /* 0x000fe200078e0007 */
[----:B------:R-:W-:-:S05]  /*5db0*/  LOP3.LUT R18, R3, 0x80000000, RZ, 0x3c, !PT ;  /* 0x8000000003127812 */ /* 0x000fca00078e3cff */
[C---:B------:R-:W-:Y:S02]  /*5dc0*/  DADD R14, R4.reuse, 1 ;  /* 0x3ff00000040e7429 */ /* 0x040fe40000000000 */
[----:B------:R-:W-:-:S04]  /*5dd0*/  DADD R4, R4, -1 ;  /* 0xbff0000004047429 */ /* 0x000fc80000000000 */
[----:B------:R-:W1:Y:S02]  /*5de0*/  MUFU.RCP64H R7, R15 ;  /* 0x0000000f00077308 */ /* 0x000e640000001800 */
[----:B-1----:R-:W-:-:S08]  /*5df0*/  DFMA R8, -R14, R6, 1 ;  /* 0x3ff000000e08742b */ /* 0x002fd00000000106 */
[----:B------:R-:W-:-:S08]  /*5e00*/  DFMA R8, R8, R8, R8 ;  /* 0x000000080808722b */ /* 0x000fd00000000008 */
[----:B------:R-:W-:-:S08]  /*5e10*/  DFMA R6, R6, R8, R6 ;  /* 0x000000080606722b */ /* 0x000fd00000000006 */
[----:B------:R-:W-:-:S08]  /*5e20*/  DMUL R8, R4, R6 ;  /* 0x0000000604087228 */ /* 0x000fd00000000000 */
[----:B------:R-:W-:-:S08]  /*5e30*/  DFMA R8, R4, R6, R8 ;  /* 0x000000060408722b */ /* 0x000fd00000000008 */
[----:B------:R-:W-:Y:S02]  /*5e40*/  DMUL R10, R8, R8 ;  /* 0x00000008080a7228 */ /* 0x000fe40000000000 */
[----:B------:R-:W-:-:S06]  /*5e50*/  DADD R12, R4, -R8 ;  /* 0x00000000040c7229 */ /* 0x000fcc0000000808 */
[----:B------:R-:W-:Y:S01]  /*5e60*/  DFMA R14, R10, UR4, R16 ;  /* 0x000000040a0e7c2b */ /* 0x000fe20008000010 */
[----:B------:R-:W-:Y:S01]  /*5e70*/  UMOV UR4, 0x9f02676f ;  /* 0x9f02676f00047882 */ /* 0x000fe20000000000 */
[----:B------:R-:W-:Y:S01]  /*5e80*/  UMOV UR5, 0x3ef3b266 ;  /* 0x3ef3b26600057882 */ /* 0x000fe20000000000 */
[----:B------:R-:W-:Y:S02]  /*5e90*/  DADD R16, R12, R12 ;  /* 0x000000000c107229 */ /* 0x000fe4000000000c */
[----:B------:R-:W-:Y:S01]  /*5ea0*/  DADD R12, R18, -UR6 ;  /* 0x80000006120c7e29 */ /* 0x000fe20008000000 */
[----:B------:R-:W-:Y:S01]  /*5eb0*/  UMOV UR6, 0xfefa39ef ;  /* 0xfefa39ef00067882 */ /* 0x000fe20000000000 */
[----:B------:R-:W-:Y:S01]  /*5ec0*/  UMOV UR7, 0x3fe62e42 ;  /* 0x3fe62e4200077882 */ /* 0x000fe20000000000 */
[----:B------:R-:W-:Y:S01]  /*5ed0*/  DFMA R14, R10, R14, UR4 ;  /* 0x000000040a0e7e2b */ /* 0x000fe2000800000e */
[----:B------:R-:W-:Y:S01]  /*5ee0*/  UMOV UR4, 0xa9ab0956 ;  /* 0xa9ab095600047882 */ /* 0x000fe20000000000 */
[----:B------:R-:W-:Y:S01]  /*5ef0*/  UMOV UR5, 0x3f1745cb ;  /* 0x3f1745cb00057882 */ /* 0x000fe20000000000 */
[----:B------:R-:W-:-:S02]  /*5f00*/  DFMA R16, R4, -R8, R16 ;  /* 0x800000080410722b */ /* 0x000fc40000000010 */
        /* <DEDUP_REMOVED lines=27> */
.L_x_51:
[----:B------:R-:W-:Y:S01]  /*60c0*/  IMAD.MOV.U32 R4, RZ, RZ, 0x0 ;  /* 0x00000000ff047424 */ /* 0x000fe200078e00ff */
[----:B------:R-:W-:Y:S02]  /*60d0*/  MOV R5, 0x7ff00000 ;  /* 0x7ff0000000057802 */ /* 0x000fe40000000f00 */
[----:B------:R-:W-:-:S04]  /*60e0*/  LOP3.LUT P0, RZ, R9, 0x7fffffff, RZ, 0xc0, !PT ;  /* 0x7fffffff09ff7812 */ /* 0x000fc8000780c0ff */
[----:B------:R-:W-:-:S10]  /*60f0*/  DFMA R4, R8, R4, +INF ;  /* 0x7ff000000804742b */ /* 0x000fd40000000004 */
[----:B------:R-:W-:Y:S02]  /*6100*/  FSEL R4, R4, RZ, P0 ;  /* 0x000000ff04047208 */ /* 0x000fe40000000000 */
[----:B------:R-:W-:-:S07]  /*6110*/  FSEL R5, R5, -QNAN , P0 ;  /* 0xfff0000005057808 */ /* 0x000fce0000000000 */
.L_x_52:
[----:B------:R-:W-:Y:S05]  /*6120*/  BSYNC.RECONVERGENT B0 ;  /* 0x0000000000007941 */ /* 0x000fea0003800200 */
.L_x_50:
[----:B------:R-:W1:Y:S01]  /*6130*/  LDC.64 R6, c[0x0][0x400] ;  /* 0x00010000ff067b82 */ /* 0x000e620000000a00 */
[----:B-----5:R-:W2:Y:S01]  /*6140*/  I2F.F64 R2, R2 ;  /* 0x0000000200027312 */ /* 0x020ea20000201c00 */
[----:B------:R-:W-:-:S08]  /*6150*/  DADD R4, R4, R32 ;  /* 0x0000000004047229 */ /* 0x000fd00000000020 */
[----:B--2---:R-:W-:Y:S01]  /*6160*/  DMUL R4, R4, R2 ;  /* 0x0000000204047228 */ /* 0x004fe20000000000 */
[----:B-1----:R-:W-:-:S06]  /*6170*/  IMAD.WIDE R6, R0, 0x8, R6 ;  /* 0x0000000800067825 */ /* 0x002fcc00078e0206 */
[----:B------:R-:W-:Y:S01]  /*6180*/  STG.E.64 desc[UR10][R6.64], R4 ;  /* 0x0000000406007986 */ /* 0x000fe2000c101b0a */
[----:B------:R-:W-:Y:S05]  /*6190*/  EXIT ;  /* 0x000000000000794d */ /* 0x000fea0003800000 */
        .weak           $__internal_0_$__cuda_sm20_div_rn_f64_full
        .type           $__internal_0_$__cuda_sm20_div_rn_f64_full,@function
        .size           $__internal_0_$__cuda_sm20_div_rn_f64_full,(.L_x_59 - $__internal_0_$__cuda_sm20_div_rn_f64_full)
$__internal_0_$__cuda_sm20_div_rn_f64_full:
[C---:B------:R-:W-:Y:S01]  /*61a0*/  FSETP.GEU.AND P0, PT, |R19|.reuse, 1.469367938527859385e-39, PT ;  /* 0x001000001300780b */ /* 0x040fe20003f0e200 */
[----:B------:R-:W-:Y:S01]  /*61b0*/  IMAD.MOV.U32 R24, RZ, RZ, 0x1 ;  /* 0x00000001ff187424 */ /* 0x000fe200078e00ff */
[----:B------:R-:W-:Y:S01]  /*61c0*/  LOP3.LUT R16, R19, 0x800fffff, RZ, 0xc0, !PT ;  /* 0x800fffff13107812 */ /* 0x000fe200078ec0ff */
[----:B------:R-:W-:Y:S01]  /*61d0*/  BSSY.RECONVERGENT B2, `(.L_x_53) ;  /* 0x0000055000027945 */ /* 0x000fe20003800200 */
[C---:B------:R-:W-:Y:S02]  /*61e0*/  FSETP.GEU.AND P2, PT, |R23|.reuse, 1.469367938527859385e-39, PT ;  /* 0x001000001700780b */ /* 0x040fe40003f4e200 */
[----:B------:R-:W-:Y:S01]  /*61f0*/  LOP3.LUT R17, R16, 0x3ff00000, RZ, 0xfc, !PT ;  /* 0x3ff0000010117812 */ /* 0x000fe200078efcff */
[----:B------:R-:W-:Y:S01]  /*6200*/  IMAD.MOV.U32 R16, RZ, RZ, R18 ;  /* 0x000000ffff107224 */ /* 0x000fe200078e0012 */
[----:B------:R-:W-:Y:S02]  /*6210*/  LOP3.LUT R32, R23, 0x7ff00000, RZ, 0xc0, !PT ;  /* 0x7ff0000017207812 */ /* 0x000fe400078ec0ff */
[----:B------:R-:W-:-:S02]  /*6220*/  MOV R12, 0x1ca00000 ;  /* 0x1ca00000000c7802 */ /* 0x000fc40000000f00 */
[----:B------:R-:W-:Y:S01]  /*6230*/  LOP3.LUT R13, R19, 0x7ff00000, RZ, 0xc0, !PT ;  /* 0x7ff00000130d7812 */ /* 0x000fe200078ec0ff */
[----:B------:R-:W-:-:S03]  /*6240*/  @!P0 DMUL R16, R18, 8.98846567431157953865e+307 ;  /* 0x7fe0000012108828 */ /* 0x000fc60000000000 */
[CC--:B------:R-:W-:Y:S02]  /*6250*/  ISETP.GE.U32.AND P1, PT, R32.reuse, R13.reuse, PT ;  /* 0x0000000d2000720c */ /* 0x0c0fe40003f26070 */
[----:B------:R-:W-:Y:S01]  /*6260*/  @!P2 LOP3.LUT R29, R19, 0x7ff00000, RZ, 0xc0, !PT ;  /* 0x7ff00000131da812 */ /* 0x000fe200078ec0ff */
[----:B------:R-:W0:Y:S01]  /*6270*/  MUFU.RCP64H R25, R17 ;  /* 0x0000001100197308 */ /* 0x000e220000001800 */
[----:B------:R-:W-:Y:S02]  /*6280*/  MOV R33, R13 ;  /* 0x0000000d00217202 */ /* 0x000fe40000000f00 */
[----:B------:R-:W-:Y:S02]  /*6290*/  @!P2 ISETP.GE.U32.AND P3, PT, R32, R29, PT ;  /* 0x0000001d2000a20c */ /* 0x000fe40003f66070 */
[----:B------:R-:W-:Y:S02]  /*62a0*/  @!P0 LOP3.LUT R33, R17, 0x7ff00000, RZ, 0xc0, !PT ;  /* 0x7ff0000011218812 */ /* 0x000fe400078ec0ff */
[----:B------:R-:W-:-:S04]  /*62b0*/  @!P2 SEL R29, R12, 0x63400000, !P3 ;  /* 0x634000000c1da807 */ /* 0x000fc80005800000 */
[----:B------:R-:W-:-:S04]  /*62c0*/  @!P2 LOP3.LUT R30, R29, 0x80000000, R23, 0xf8, !PT ;  /* 0x800000001d1ea812 */ /* 0x000fc800078ef817 */
[----:B------:R-:W-:Y:S01]  /*62d0*/  @!P2 LOP3.LUT R31, R30, 0x100000, RZ, 0xfc, !PT ;  /* 0x001000001e1fa812 */ /* 0x000fe200078efcff */
[----:B------:R-:W-:Y:S01]  /*62e0*/  @!P2 IMAD.MOV.U32 R30, RZ, RZ, RZ ;  /* 0x000000ffff1ea224 */ /* 0x000fe200078e00ff */
[----:B0-----:R-:W-:-:S08]  /*62f0*/  DFMA R26, R24, -R16, 1 ;  /* 0x3ff00000181a742b */ /* 0x001fd00000000810 */
[----:B------:R-:W-:-:S08]  /*6300*/  DFMA R26, R26, R26, R26 ;  /* 0x0000001a1a1a722b */ /* 0x000fd0000000001a */
[----:B------:R-:W-:Y:S01]  /*6310*/  DFMA R26, R24, R26, R24 ;  /* 0x0000001a181a722b */ /* 0x000fe20000000018 */
[----:B------:R-:W-:Y:S01]  /*6320*/  SEL R25, R12, 0x63400000, !P1 ;  /* 0x634000000c197807 */ /* 0x000fe20004800000 */
[----:B------:R-:W-:-:S03]  /*6330*/  IMAD.MOV.U32 R24, RZ, RZ, R22 ;  /* 0x000000ffff187224 */ /* 0x000fc600078e0016 */
[----:B------:R-:W-:-:S03]  /*6340*/  LOP3.LUT R25, R25, 0x800fffff, R23, 0xf8, !PT ;  /* 0x800fffff19197812 */ /* 0x000fc600078ef817 */
[----:B------:R-:W-:-:S03]  /*6350*/  DFMA R28, R26, -R16, 1 ;  /* 0x3ff000001a1c742b */ /* 0x000fc60000000810 */
[----:B------:R-:W-:-:S05]  /*6360*/  @!P2 DFMA R24, R24, 2, -R30 ;  /* 0x400000001818a82b */ /* 0x000fca000000081e */
[----:B------:R-:W-:-:S05]  /*6370*/  DFMA R28, R26, R28, R26 ;  /* 0x0000001c1a1c722b */ /* 0x000fca000000001a */
[----:B------:R-:W-:-:S03]  /*6380*/  @!P2 LOP3.LUT R32, R25, 0x7ff00000, RZ, 0xc0, !PT ;  /* 0x7ff000001920a812 */ /* 0x000fc600078ec0ff */
[----:B------:R-:W-:Y:S02]  /*6390*/  DMUL R26, R28, R24 ;  /* 0x000000181c1a7228 */ /* 0x000fe40000000000 */
[----:B------:R-:W-:-:S05]  /*63a0*/  VIADD R13, R32, 0xffffffff ;  /* 0xffffffff200d7836 */ /* 0x000fca0000000000 */
[----:B------:R-:W-:Y:S01]  /*63b0*/  ISETP.GT.U32.AND P0, PT, R13, 0x7feffffe, PT ;  /* 0x7feffffe0d00780c */ /* 0x000fe20003f04070 */
[----:B------:R-:W-:Y:S01]  /*63c0*/  VIADD R13, R33, 0xffffffff ;  /* 0xffffffff210d7836 */ /* 0x000fe20000000000 */
[----:B------:R-:W-:-:S04]  /*63d0*/  DFMA R30, R26, -R16, R24 ;  /* 0x800000101a1e722b */ /* 0x000fc80000000018 */
[----:B------:R-:W-:-:S04]  /*63e0*/  ISETP.GT.U32.OR P0, PT, R13, 0x7feffffe, P0 ;  /* 0x7feffffe0d00780c */ /* 0x000fc80000704470 */
[----:B------:R-:W-:-:S09]  /*63f0*/  DFMA R30, R28, R30, R26 ;  /* 0x0000001e1c1e722b */ /* 0x000fd2000000001a */
[----:B------:R-:W-:Y:S05]  /*6400*/  @P0 BRA `(.L_x_54) ;  /* 0x0000000000700947 */ /* 0x000fea0003800000 */
[----:B------:R-:W-:Y:S02]  /*6410*/  LOP3.LUT R23, R23, 0x7ff00000, RZ, 0xc0, !PT ;  /* 0x7ff0000017177812 */ /* 0x000fe400078ec0ff */
[----:B------:R-:W-:-:S04]  /*6420*/  LOP3.LUT R22, R19, 0x7ff00000, RZ, 0xc0, !PT ;  /* 0x7ff0000013167812 */ /* 0x000fc800078ec0ff */
[CC--:B------:R-:W-:Y:S02]  /*6430*/  VIADDMNMX R13, R23.reuse, -R22.reuse, 0xb9600000, !PT ;  /* 0xb9600000170d7446 */ /* 0x0c0fe40007800916 */
[----:B------:R-:W-:Y:S01]  /*6440*/  ISETP.GE.U32.AND P0, PT, R23, R22, PT ;  /* 0x000000161700720c */ /* 0x000fe20003f06070 */
[----:B------:R-:W-:Y:S01]  /*6450*/  IMAD.MOV.U32 R22, RZ, RZ, RZ ;  /* 0x000000ffff167224 */ /* 0x000fe200078e00ff */
[----:B------:R-:W-:Y:S02]  /*6460*/  VIMNMX R13, PT, PT, R13, 0x46a00000, PT ;  /* 0x46a000000d0d7848 */ /* 0x000fe40003fe0100 */
[----:B------:R-:W-:-:S04]  /*6470*/  SEL R26, R12, 0x63400000, !P0 ;  /* 0x634000000c1a7807 */ /* 0x000fc80004000000 */
[----:B------:R-:W-:-:S05]  /*6480*/  IADD3 R26, PT, PT, -R26, R13, RZ ;  /* 0x0000000d1a1a7210 */ /* 0x000fca0007ffe1ff */
[----:B------:R-:W-:-:S06]  /*6490*/  VIADD R23, R26, 0x7fe00000 ;  /* 0x7fe000001a177836 */ /* 0x000fcc0000000000 */
[----:B------:R-:W-:-:S10]  /*64a0*/  DMUL R12, R30, R22 ;  /* 0x000000161e0c7228 */ /* 0x000fd40000000000 */
[----:B------:R-:W-:-:S13]  /*64b0*/  FSETP.GTU.AND P0, PT, |R13|, 1.469367938527859385e-39, PT ;  /* 0x001000000d00780b */ /* 0x000fda0003f0c200 */
[----:B------:R-:W-:Y:S05]  /*64c0*/  @P0 BRA `(.L_x_55) ;  /* 0x0000000000940947 */ /* 0x000fea0003800000 */
[----:B------:R-:W-:Y:S01]  /*64d0*/  DFMA R16, R30, -R16, R24 ;  /* 0x800000101e10722b */ /* 0x000fe20000000018 */
[----:B------:R-:W-:-:S09]  /*64e0*/  MOV R22, RZ ;  /* 0x000000ff00167202 */ /* 0x000fd20000000f00 */
[C---:B------:R-:W-:Y:S02]  /*64f0*/  FSETP.NEU.AND P0, PT, R17.reuse, RZ, PT ;  /* 0x000000ff1100720b */ /* 0x040fe40003f0d000 */
[----:B------:R-:W-:-:S04]  /*6500*/  LOP3.LUT R19, R17, 0x80000000, R19, 0x48, !PT ;  /* 0x8000000011137812 */ /* 0x000fc800078e4813 */
[----:B------:R-:W-:-:S07]  /*6510*/  LOP3.LUT R23, R19, R23, RZ, 0xfc, !PT ;  /* 0x0000001713177212 */ /* 0x000fce00078efcff */
[----:B------:R-:W-:Y:S05]  /*6520*/  @!P0 BRA `(.L_x_55) ;  /* 0x00000000007c8947 */ /* 0x000fea0003800000 */
[----:B------:R-:W-:Y:S01]  /*6530*/  IMAD.MOV R17, RZ, RZ, -R26 ;  /* 0x000000ffff117224 */ /* 0x000fe200078e0a1a */
[----:B------:R-:W-:Y:S01]  /*6540*/  DMUL.RP R22, R30, R22 ;  /* 0x000000161e167228 */ /* 0x000fe20000008000 */
[----:B------:R-:W-:-:S06]  /*6550*/  IMAD.MOV.U32 R16, RZ, RZ, RZ ;  /* 0x000000ffff107224 */ /* 0x000fcc00078e00ff */
[----:B------:R-:W-:-:S03]  /*6560*/  DFMA R16, R12, -R16, R30 ;  /* 0x800000100c10722b */ /* 0x000fc6000000001e */
[----:B------:R-:W-:-:S03]  /*6570*/  LOP3.LUT R19, R23, R19, RZ, 0x3c, !PT ;  /* 0x0000001317137212 */ /* 0x000fc600078e3cff */
[----:B------:R-:W-:-:S04]  /*6580*/  IADD3 R16, PT, PT, -R26, -0x43300000, RZ ;  /* 0xbcd000001a107810 */ /* 0x000fc80007ffe1ff */
[----:B------:R-:W-:-:S04]  /*6590*/  FSETP.NEU.AND P0, PT, |R17|, R16, PT ;  /* 0x000000101100720b */ /* 0x000fc80003f0d200 */
[----:B------:R-:W-:Y:S02]  /*65a0*/  FSEL R12, R22, R12, !P0 ;  /* 0x0000000c160c7208 */ /* 0x000fe40004000000 */
[----:B------:R-:W-:Y:S01]  /*65b0*/  FSEL R13, R19, R13, !P0 ;  /* 0x0000000d130d7208 */ /* 0x000fe20004000000 */
[----:B------:R-:W-:Y:S06]  /*65c0*/  BRA `(.L_x_55) ;  /* 0x0000000000547947 */ /* 0x000fec0003800000 */
.L_x_54:
[----:B------:R-:W-:-:S14]  /*65d0*/  DSETP.NAN.AND P0, PT, R22, R22, PT ;  /* 0x000000161600722a */ /* 0x000fdc0003f08000 */
[----:B------:R-:W-:Y:S05]  /*65e0*/  @P0 BRA `(.L_x_56) ;  /* 0x0000000000440947 */ /* 0x000fea0003800000 */
[----:B------:R-:W-:-:S14]  /*65f0*/  DSETP.NAN.AND P0, PT, R18, R18, PT ;  /* 0x000000121200722a */ /* 0x000fdc0003f08000 */
[----:B------:R-:W-:Y:S05]  /*6600*/  @P0 BRA `(.L_x_57) ;  /* 0x0000000000300947 */ /* 0x000fea0003800000 */
[----:B------:R-:W-:Y:S01]  /*6610*/  ISETP.NE.AND P0, PT, R32, R33, PT ;  /* 0x000000212000720c */ /* 0x000fe20003f05270 */
[----:B------:R-:W-:Y:S01]  /*6620*/  IMAD.MOV.U32 R13, RZ, RZ, -0x80000 ;  /* 0xfff80000ff0d7424 */ /* 0x000fe200078e00ff */
[----:B------:R-:W-:-:S11]  /*6630*/  MOV R12, 0x0 ;  /* 0x00000000000c7802 */ /* 0x000fd60000000f00 */
[----:B------:R-:W-:Y:S05]  /*6640*/  @!P0 BRA `(.L_x_55) ;  /* 0x0000000000348947 */ /* 0x000fea0003800000 */
[----:B------:R-:W-:Y:S02]  /*6650*/  ISETP.NE.AND P0, PT, R32, 0x7ff00000, PT ;  /* 0x7ff000002000780c */ /* 0x000fe40003f05270 */
[----:B------:R-:W-:Y:S02]  /*6660*/  LOP3.LUT R13, R23, 0x80000000, R19, 0x48, !PT ;  /* 0x80000000170d7812 */ /* 0x000fe400078e4813 */
[----:B------:R-:W-:-:S13]  /*6670*/  ISETP.EQ.OR P0, PT, R33, RZ, !P0 ;  /* 0x000000ff2100720c */ /* 0x000fda0004702670 */
[----:B------:R-:W-:Y:S01]  /*6680*/  @P0 LOP3.LUT R16, R13, 0x7ff00000, RZ, 0xfc, !PT ;  /* 0x7ff000000d100812 */ /* 0x000fe200078efcff */
[----:B------:R-:W-:Y:S01]  /*6690*/  @!P0 IMAD.MOV.U32 R12, RZ, RZ, RZ ;  /* 0x000000ffff0c8224 */ /* 0x000fe200078e00ff */
[----:B------:R-:W-:-:S03]  /*66a0*/  @P0 MOV R12, RZ ;  /* 0x000000ff000c0202 */ /* 0x000fc60000000f00 */
[----:B------:R-:W-:Y:S01]  /*66b0*/  @P0 IMAD.MOV.U32 R13, RZ, RZ, R16 ;  /* 0x000000ffff0d0224 */ /* 0x000fe200078e0010 */
[----:B------:R-:W-:Y:S06]  /*66c0*/  BRA `(.L_x_55) ;  /* 0x0000000000147947 */ /* 0x000fec0003800000 */
.L_x_57:
[----:B------:R-:W-:Y:S01]  /*66d0*/  LOP3.LUT R13, R19, 0x80000, RZ, 0xfc, !PT ;  /* 0x00080000130d7812 */ /* 0x000fe200078efcff */
[----:B------:R-:W-:Y:S01]  /*66e0*/  IMAD.MOV.U32 R12, RZ, RZ, R18 ;  /* 0x000000ffff0c7224 */ /* 0x000fe200078e0012 */
[----:B------:R-:W-:Y:S06]  /*66f0*/  BRA `(.L_x_55) ;  /* 0x0000000000087947 */ /* 0x000fec0003800000 */
.L_x_56:
[----:B------:R-:W-:Y:S02]  /*6700*/  LOP3.LUT R13, R23, 0x80000, RZ, 0xfc, !PT ;  /* 0x00080000170d7812 */ /* 0x000fe400078efcff */
[----:B------:R-:W-:-:S07]  /*6710*/  MOV R12, R22 ;  /* 0x00000016000c7202 */ /* 0x000fce0000000f00 */
.L_x_55:
[----:B------:R-:W-:Y:S05]  /*6720*/  BSYNC.RECONVERGENT B2 ;  /* 0x0000000000027941 */ /* 0x000fea0003800200 */
.L_x_53:
[----:B------:R-:W-:Y:S01]  /*6730*/  IMAD.MOV.U32 R16, RZ, RZ, R12 ;  /* 0x000000ffff107224 */ /* 0x000fe200078e000c */
[----:B------:R-:W-:Y:S01]  /*6740*/  MOV R12, R20 ;  /* 0x00000014000c7202 */ /* 0x000fe20000000f00 */
[----:B------:R-:W-:Y:S02]  /*6750*/  IMAD.MOV.U32 R17, RZ, RZ, R13 ;  /* 0x000000ffff117224 */ /* 0x000fe400078e000d */
[----:B------:R-:W-:-:S04]  /*6760*/  IMAD.MOV.U32 R13, RZ, RZ, 0x0 ;  /* 0x00000000ff0d7424 */ /* 0x000fc800078e00ff */
[----:B------:R-:W-:Y:S05]  /*6770*/  RET.REL.NODEC R12 `(_Z25compute_pattern_ll_kerneliiiPKiS0_S0_PKbS0_PKhS0_PKdS6_S0_iS0_S0_S0_Pd) ;  /* 0xffffff980c207950 */ /* 0x000fea0003c3ffff */
.L_x_58:
[----:B------:R-:W-:-:S00]  /*6780*/  BRA `(.L_x_58) ;  /* 0xfffffffc00fc7947 */ /* 0x000fc0000383ffff */
[----:B------:R-:W-:-:S00]  /*6790*/  NOP ;  /* 0x0000000000007918 */ /* 0x000fc00000000000 */
        /* <DEDUP_REMOVED lines=14> */
.L_x_59:


//--------------------- .nv.shared.reserved.0     --------------------------
	.section	.nv.shared.reserved.0,"aw",@nobits
	.weak		__nv_reservedSMEM_offset_0_alias
	.size		__nv_reservedSMEM_offset_0_alias, 0, 64
	.other		__nv_reservedSMEM_offset_0_alias,@"STO_CUDA_RESERVED_SHARED STV_DEFAULT"
__nv_reservedSMEM_offset_0_alias:
	.zero		0
	.zero		64


//--------------------- .nv.constant0._Z25compute_pattern_ll_kerneliiiPKiS0_S0_PKbS0_PKhS0_PKdS6_S0_iS0_S0_S0_Pd --------------------------
	.section	.nv.constant0._Z25compute_pattern_ll_kerneliiiPKiS0_S0_PKbS0_PKhS0_PKdS6_S0_iS0_S0_S0_Pd,"a",@progbits
	.sectionflags	@""
	.align	4
.nv.constant0._Z25compute_pattern_ll_kerneliiiPKiS0_S0_PKbS0_PKhS0_PKdS6_S0_iS0_S0_S0_Pd:
	.zero		1032


//--------------------- SYMBOLS --------------------------

	.type		.nv.reservedSmem.offset0,@object
	.size		.nv.reservedSmem.offset0,0x4
